def attn_fwd(
    Q,
    K,
    V,
    Out,
    Lse,
    sm_scale,
    stride_qz,
    stride_qh,
    stride_qm,
    stride_qk,
    stride_kz,
    stride_kh,
    stride_kn,
    stride_kk,
    stride_vz,
    stride_vh,
    stride_vn,
    stride_vk,
    stride_oz,
    stride_oh,
    stride_om,
    stride_ok,
    seqlen_q,
    seqlen_k,
    BLOCK_M: tl.constexpr,
    BLOCK_N: tl.constexpr,
    HEAD_DIM: tl.constexpr,
    CAUSAL: tl.constexpr,
):
    start_m = tl.program_id(0)
    off_hz = tl.program_id(1)
    q_off = off_hz * stride_qh
    k_off = off_hz * stride_kh
    v_off = off_hz * stride_vh
    offs_m = start_m * BLOCK_M + tl.arange(0, BLOCK_M)
    offs_d = tl.arange(0, HEAD_DIM)
    offs_n = tl.arange(0, BLOCK_N)
    q_ptrs = Q + q_off + offs_m[:, None] * stride_qm + offs_d[None, :] * stride_qk
    k_ptrs = K + k_off + offs_d[:, None] * stride_kk + offs_n[None, :] * stride_kn
    v_ptrs = V + v_off + offs_n[:, None] * stride_vn + offs_d[None, :] * stride_vk
    m_i = tl.full([BLOCK_M], float("-inf"), dtype=tl.float32)
    l_i = tl.zeros([BLOCK_M], dtype=tl.float32) + 1.0
    acc = tl.zeros([BLOCK_M, HEAD_DIM], dtype=tl.float32)
    q = tl.load(q_ptrs)
    acc, l_i, m_i = _attn_fwd_inner(
        acc,
        l_i,
        m_i,
        q,
        k_ptrs,
        v_ptrs,
        sm_scale,
        stride_kn,
        stride_vn,
        start_m,
        seqlen_k,
        BLOCK_M,
        BLOCK_N,
        HEAD_DIM,
        CAUSAL,
    )
    acc = acc / l_i[:, None]
    lse = m_i + tl.math.log2(l_i) / 1.4426950408889634
    o_ptrs = (
        Out
        + off_hz * stride_oh
        + offs_m[:, None] * stride_om
        + offs_d[None, :] * stride_ok
    )
    tl.store(o_ptrs, acc.to(Out.dtype.element_ty))
    tl.store(Lse + off_hz * seqlen_q + offs_m, lse)

# config = {"BLOCK_M": 64, "BLOCK_N": 32, "HEAD_DIM": 16, "arch": "sm_80", "causal": false, "dtype": "bf16", "num_stages": 2, "num_warps": 4}
# arch = sm_80


// ===== COMPILED SASS (sm_80) =====

	.target	sm_80

	.elftype	@"ET_EXEC"


//--------------------- .note.nv.tkinfo           --------------------------
	.section	.note.nv.tkinfo,"",@"SHT_NOTE"
	.sectionflags	@"SHF_NOTE_NV_TKINFO"
	.tkinfo
        /*0018*/ 	.word	0x00000002
        /*0030*/ 	.string	""
        /*0030*/ 	.string	"ptxas"
        /*0030*/ 	.string	"Cuda compilation tools, release 13.0, V13.0.88"
        /*0030*/ 	.string	"Build cuda_13.0.r13.0/compiler.36424714_0"
        /*0030*/ 	.string	"-v  -suppress-debug-info  -lineinfo  -arch sm_80 "



//--------------------- .note.nv.cuinfo           --------------------------
	.section	.note.nv.cuinfo,"",@"SHT_NOTE"
	.sectionflags	@"SHF_NOTE_NV_CUINFO"
        /*0018*/ 	.short	0x0002
        /*001a*/ 	.short	0x0050
        /*001c*/ 	.short	0x0082
	.zero		2


//--------------------- .nv.info                  --------------------------
	.section	.nv.info,"",@"SHT_CUDA_INFO"
	.align	4


	//----- nvinfo : EIATTR_REGCOUNT
	.align		4
        /*0000*/ 	.byte	0x04, 0x2f
        /*0002*/ 	.short	(.L_2 - .L_1)
	.align		4
.L_1:
        /*0004*/ 	.word	index@(attn_fwd)
        /*0008*/ 	.word	0x00000048


	//----- nvinfo : EIATTR_FRAME_SIZE
	.align		4
.L_2:
        /*000c*/ 	.byte	0x04, 0x11
        /*000e*/ 	.short	(.L_4 - .L_3)
	.align		4
.L_3:
        /*0010*/ 	.word	index@(attn_fwd)
        /*0014*/ 	.word	0x00000000


	//----- nvinfo : EIATTR_MIN_STACK_SIZE
	.align		4
.L_4:
        /*0018*/ 	.byte	0x04, 0x12
        /*001a*/ 	.short	(.L_6 - .L_5)
	.align		4
.L_5:
        /*001c*/ 	.word	index@(attn_fwd)
        /*0020*/ 	.word	0x00000000
.L_6:


//--------------------- .nv.info.attn_fwd         --------------------------
	.section	.nv.info.attn_fwd,"",@"SHT_CUDA_INFO"
	.sectionflags	@""
	.align	4


	//----- nvinfo : EIATTR_CUDA_API_VERSION
	.align		4
        /*0000*/ 	.byte	0x04, 0x37
        /*0002*/ 	.short	(.L_8 - .L_7)
.L_7:
        /*0004*/ 	.word	0x00000082


	//----- nvinfo : EIATTR_SW2861232_WAR
	.align		4
.L_8:
        /*0008*/ 	.byte	0x01, 0x35
	.zero		2


	//----- nvinfo : EIATTR_PARAM_CBANK
	.align		4
        /*000c*/ 	.byte	0x04, 0x0a
        /*000e*/ 	.short	(.L_10 - .L_9)
	.align		4
.L_9:
        /*0010*/ 	.word	index@(.nv.constant0.attn_fwd)
        /*0014*/ 	.short	0x0160
        /*0016*/ 	.short	0x0088


	//----- nvinfo : EIATTR_CBANK_PARAM_SIZE
	.align		4
.L_10:
        /*0018*/ 	.byte	0x03, 0x19
        /*001a*/ 	.short	0x0088


	//----- nvinfo : EIATTR_KPARAM_INFO
	.align		4
        /*001c*/ 	.byte	0x04, 0x17
        /*001e*/ 	.short	(.L_12 - .L_11)
.L_11:
        /*0020*/ 	.word	0x00000000
        /*0024*/ 	.short	0x0019
        /*0026*/ 	.short	0x0080
        /*0028*/ 	.byte	0x00, 0xf4, 0x21, 0x00


	//----- nvinfo : EIATTR_KPARAM_INFO
	.align		4
.L_12:
        /*002c*/ 	.byte	0x04, 0x17
        /*002e*/ 	.short	(.L_14 - .L_13)
.L_13:
        /*0030*/ 	.word	0x00000000
        /*0034*/ 	.short	0x0018
        /*0036*/ 	.short	0x0078
        /*0038*/ 	.byte	0x00, 0xf4, 0x21, 0x00


	//----- nvinfo : EIATTR_KPARAM_INFO
	.align		4
.L_14:
        /*003c*/ 	.byte	0x04, 0x17
        /*003e*/ 	.short	(.L_16 - .L_15)
.L_15:
        /*0040*/ 	.word	0x00000000
        /*0044*/ 	.short	0x0017
        /*0046*/ 	.short	0x0070
        /*0048*/ 	.byte	0x00, 0xf0, 0x11, 0x00


	//----- nvinfo : EIATTR_KPARAM_INFO
	.align		4
.L_16:
        /*004c*/ 	.byte	0x04, 0x17
        /*004e*/ 	.short	(.L_18 - .L_17)
.L_17:
        /*0050*/ 	.word	0x00000000
        /*0054*/ 	.short	0x0016
        /*0056*/ 	.short	0x006c
        /*0058*/ 	.byte	0x00, 0xf0, 0x11, 0x00


	//----- nvinfo : EIATTR_KPARAM_INFO
	.align		4
.L_18:
        /*005c*/ 	.byte	0x04, 0x17
        /*005e*/ 	.short	(.L_20 - .L_19)
.L_19:
        /*0060*/ 	.word	0x00000000
        /*0064*/ 	.short	0x0015
        /*0066*/ 	.short	0x0068
        /*0068*/ 	.byte	0x00, 0xf0, 0x11, 0x00


	//----- nvinfo : EIATTR_KPARAM_INFO
	.align		4
.L_20:
        /*006c*/ 	.byte	0x04, 0x17
        /*006e*/ 	.short	(.L_22 - .L_21)
.L_21:
        /*0070*/ 	.word	0x00000000
        /*0074*/ 	.short	0x0014
        /*0076*/ 	.short	0x0064
        /*0078*/ 	.byte	0x00, 0xf0, 0x11, 0x00


	//----- nvinfo : EIATTR_KPARAM_INFO
	.align		4
.L_22:
        /*007c*/ 	.byte	0x04, 0x17
        /*007e*/ 	.short	(.L_24 - .L_23)
.L_23:
        /*0080*/ 	.word	0x00000000
        /*0084*/ 	.short	0x0013
        /*0086*/ 	.short	0x0060
        /*0088*/ 	.byte	0x00, 0xf0, 0x11, 0x00


	//----- nvinfo : EIATTR_KPARAM_INFO
	.align		4
.L_24:
        /*008c*/ 	.byte	0x04, 0x17
        /*008e*/ 	.short	(.L_26 - .L_25)
.L_25:
        /*0090*/ 	.word	0x00000000
        /*0094*/ 	.short	0x0012
        /*0096*/ 	.short	0x005c
        /*0098*/ 	.byte	0x00, 0xf0, 0x11, 0x00


	//----- nvinfo : EIATTR_KPARAM_INFO
	.align		4
.L_26:
        /*009c*/ 	.byte	0x04, 0x17
        /*009e*/ 	.short	(.L_28 - .L_27)
.L_27:
        /*00a0*/ 	.word	0x00000000
        /*00a4*/ 	.short	0x0011
        /*00a6*/ 	.short	0x0058
        /*00a8*/ 	.byte	0x00, 0xf0, 0x11, 0x00


	//----- nvinfo : EIATTR_KPARAM_INFO
	.align		4
.L_28:
        /*00ac*/ 	.byte	0x04, 0x17
        /*00ae*/ 	.short	(.L_30 - .L_29)
.L_29:
        /*00b0*/ 	.word	0x00000000
        /*00b4*/ 	.short	0x0010
        /*00b6*/ 	.short	0x0054
        /*00b8*/ 	.byte	0x00, 0xf0, 0x11, 0x00


	//----- nvinfo : EIATTR_KPARAM_INFO
	.align		4
.L_30:
        /*00bc*/ 	.byte	0x04, 0x17
        /*00be*/ 	.short	(.L_32 - .L_31)
.L_31:
        /*00c0*/ 	.word	0x00000000
        /*00c4*/ 	.short	0x000f
        /*00c6*/ 	.short	0x0050
        /*00c8*/ 	.byte	0x00, 0xf0, 0x11, 0x00


	//----- nvinfo : EIATTR_KPARAM_INFO
	.align		4
.L_32:
        /*00cc*/ 	.byte	0x04, 0x17
        /*00ce*/ 	.short	(.L_34 - .L_33)
.L_33:
        /*00d0*/ 	.word	0x00000000
        /*00d4*/ 	.short	0x000e
        /*00d6*/ 	.short	0x004c
        /*00d8*/ 	.byte	0x00, 0xf0, 0x11, 0x00


	//----- nvinfo : EIATTR_KPARAM_INFO
	.align		4
.L_34:
        /*00dc*/ 	.byte	0x04, 0x17
        /*00de*/ 	.short	(.L_36 - .L_35)
.L_35:
        /*00e0*/ 	.word	0x00000000
        /*00e4*/ 	.short	0x000d
        /*00e6*/ 	.short	0x0048
        /*00e8*/ 	.byte	0x00, 0xf0, 0x11, 0x00


	//----- nvinfo : EIATTR_KPARAM_INFO
	.align		4
.L_36:
        /*00ec*/ 	.byte	0x04, 0x17
        /*00ee*/ 	.short	(.L_38 - .L_37)
.L_37:
        /*00f0*/ 	.word	0x00000000
        /*00f4*/ 	.short	0x000c
        /*00f6*/ 	.short	0x0044
        /*00f8*/ 	.byte	0x00, 0xf0, 0x11, 0x00


	//----- nvinfo : EIATTR_KPARAM_INFO
	.align		4
.L_38:
        /*00fc*/ 	.byte	0x04, 0x17
        /*00fe*/ 	.short	(.L_40 - .L_39)
.L_39:
        /*0100*/ 	.word	0x00000000
        /*0104*/ 	.short	0x000b
        /*0106*/ 	.short	0x0040
        /*0108*/ 	.byte	0x00, 0xf0, 0x11, 0x00


	//----- nvinfo : EIATTR_KPARAM_INFO
	.align		4
.L_40:
        /*010c*/ 	.byte	0x04, 0x17
        /*010e*/ 	.short	(.L_42 - .L_41)
.L_41:
        /*0110*/ 	.word	0x00000000
        /*0114*/ 	.short	0x000a
        /*0116*/ 	.short	0x003c
        /*0118*/ 	.byte	0x00, 0xf0, 0x11, 0x00


	//----- nvinfo : EIATTR_KPARAM_INFO
	.align		4
.L_42:
        /*011c*/ 	.byte	0x04, 0x17
        /*011e*/ 	.short	(.L_44 - .L_43)
.L_43:
        /*0120*/ 	.word	0x00000000
        /*0124*/ 	.short	0x0009
        /*0126*/ 	.short	0x0038
        /*0128*/ 	.byte	0x00, 0xf0, 0x11, 0x00


	//----- nvinfo : EIATTR_KPARAM_INFO
	.align		4
.L_44:
        /*012c*/ 	.byte	0x04, 0x17
        /*012e*/ 	.short	(.L_46 - .L_45)
.L_45:
        /*0130*/ 	.word	0x00000000
        /*0134*/ 	.short	0x0008
        /*0136*/ 	.short	0x0034
        /*0138*/ 	.byte	0x00, 0xf0, 0x11, 0x00


	//----- nvinfo : EIATTR_KPARAM_INFO
	.align		4
.L_46:
        /*013c*/ 	.byte	0x04, 0x17
        /*013e*/ 	.short	(.L_48 - .L_47)
.L_47:
        /*0140*/ 	.word	0x00000000
        /*0144*/ 	.short	0x0007
        /*0146*/ 	.short	0x0030
        /*0148*/ 	.byte	0x00, 0xf0, 0x11, 0x00


	//----- nvinfo : EIATTR_KPARAM_INFO
	.align		4
.L_48:
        /*014c*/ 	.byte	0x04, 0x17
        /*014e*/ 	.short	(.L_50 - .L_49)
.L_49:
        /*0150*/ 	.word	0x00000000
        /*0154*/ 	.short	0x0006
        /*0156*/ 	.short	0x002c
        /*0158*/ 	.byte	0x00, 0xf0, 0x11, 0x00


	//----- nvinfo : EIATTR_KPARAM_INFO
	.align		4
.L_50:
        /*015c*/ 	.byte	0x04, 0x17
        /*015e*/ 	.short	(.L_52 - .L_51)
.L_51:
        /*0160*/ 	.word	0x00000000
        /*0164*/ 	.short	0x0005
        /*0166*/ 	.short	0x0028
        /*0168*/ 	.byte	0x00, 0xf0, 0x11, 0x00


	//----- nvinfo : EIATTR_KPARAM_INFO
	.align		4
.L_52:
        /*016c*/ 	.byte	0x04, 0x17
        /*016e*/ 	.short	(.L_54 - .L_53)
.L_53:
        /*0170*/ 	.word	0x00000000
        /*0174*/ 	.short	0x0004
        /*0176*/ 	.short	0x0020
        /*0178*/ 	.byte	0x00, 0xf4, 0x21, 0x00


	//----- nvinfo : EIATTR_KPARAM_INFO
	.align		4
.L_54:
        /*017c*/ 	.byte	0x04, 0x17
        /*017e*/ 	.short	(.L_56 - .L_55)
.L_55:
        /*0180*/ 	.word	0x00000000
        /*0184*/ 	.short	0x0003
        /*0186*/ 	.short	0x0018
        /*0188*/ 	.byte	0x00, 0xf4, 0x21, 0x00


	//----- nvinfo : EIATTR_KPARAM_INFO
	.align		4
.L_56:
        /*018c*/ 	.byte	0x04, 0x17
        /*018e*/ 	.short	(.L_58 - .L_57)
.L_57:
        /*0190*/ 	.word	0x00000000
        /*0194*/ 	.short	0x0002
        /*0196*/ 	.short	0x0010
        /*0198*/ 	.byte	0x00, 0xf4, 0x21, 0x00


	//----- nvinfo : EIATTR_KPARAM_INFO
	.align		4
.L_58:
        /*019c*/ 	.byte	0x04, 0x17
        /*019e*/ 	.short	(.L_60 - .L_59)
.L_59:
        /*01a0*/ 	.word	0x00000000
        /*01a4*/ 	.short	0x0001
        /*01a6*/ 	.short	0x0008
        /*01a8*/ 	.byte	0x00, 0xf4, 0x21, 0x00


	//----- nvinfo : EIATTR_KPARAM_INFO
	.align		4
.L_60:
        /*01ac*/ 	.byte	0x04, 0x17
        /*01ae*/ 	.short	(.L_62 - .L_61)
.L_61:
        /*01b0*/ 	.word	0x00000000
        /*01b4*/ 	.short	0x0000
        /*01b6*/ 	.short	0x0000
        /*01b8*/ 	.byte	0x00, 0xf4, 0x21, 0x00


	//----- nvinfo : EIATTR_MAXREG_COUNT
	.align		4
.L_62:
        /*01bc*/ 	.byte	0x03, 0x1b
        /*01be*/ 	.short	0x00ff


	//----- nvinfo : EIATTR_NUM_BARRIERS
	.align		4
        /*01c0*/ 	.byte	0x02, 0x4c
        /*01c2*/ 	.byte	0x01
	.zero		1


	//----- nvinfo : EIATTR_MERCURY_ISA_VERSION
	.align		4
        /*01c4*/ 	.byte	0x03, 0x5f
        /*01c6*/ 	.short	0x0000


	//----- nvinfo : EIATTR_COOP_GROUP_MASK_REGIDS
	.align		4
        /*01c8*/ 	.byte	0x04, 0x29
        /*01ca*/ 	.short	(.L_64 - .L_63)


	//   ....[0]....
.L_63:
        /*01cc*/ 	.word	0xffffffff


	//   ....[1]....
        /*01d0*/ 	.word	0xffffffff


	//   ....[2]....
        /*01d4*/ 	.word	0xffffffff


	//   ....[3]....
        /*01d8*/ 	.word	0xffffffff


	//   ....[4]....
        /*01dc*/ 	.word	0xffffffff


	//   ....[5]....
        /*01e0*/ 	.word	0xffffffff


	//   ....[6]....
        /*01e4*/ 	.word	0xffffffff


	//   ....[7]....
        /*01e8*/ 	.word	0xffffffff


	//----- nvinfo : EIATTR_COOP_GROUP_INSTR_OFFSETS
	.align		4
.L_64:
        /*01ec*/ 	.byte	0x04, 0x28
        /*01ee*/ 	.short	(.L_66 - .L_65)


	//   ....[0]....
.L_65:
        /*01f0*/ 	.word	0x00000c80


	//   ....[1]....
        /*01f4*/ 	.word	0x00000ca0


	//   ....[2]....
        /*01f8*/ 	.word	0x00000dc0


	//   ....[3]....
        /*01fc*/ 	.word	0x00000de0


	//   ....[4]....
        /*0200*/ 	.word	0x00001350


	//   ....[5]....
        /*0204*/ 	.word	0x00001360


	//   ....[6]....
        /*0208*/ 	.word	0x000013e0


	//   ....[7]....
        /*020c*/ 	.word	0x00001400


	//----- nvinfo : EIATTR_EXIT_INSTR_OFFSETS
	.align		4
.L_66:
        /*0210*/ 	.byte	0x04, 0x1c
        /*0212*/ 	.short	(.L_68 - .L_67)


	//   ....[0]....
.L_67:
        /*0214*/ 	.word	0x00002090


	//   ....[1]....
        /*0218*/ 	.word	0x00002130


	//----- nvinfo : EIATTR_REQNTID
	.align		4
.L_68:
        /*021c*/ 	.byte	0x04, 0x10
        /*021e*/ 	.short	(.L_70 - .L_69)
.L_69:
        /*0220*/ 	.word	0x00000080
        /*0224*/ 	.word	0x00000001
        /*0228*/ 	.word	0x00000001
.L_70:


//--------------------- .nv.callgraph             --------------------------
	.section	.nv.callgraph,"",@"SHT_CUDA_CALLGRAPH"
	.align	4
	.sectionentsize	8
	.align		4
        /*0000*/ 	.word	0x00000000
	.align		4
        /*0004*/ 	.word	0xffffffff
	.align		4
        /*0008*/ 	.word	0x00000000
	.align		4
        /*000c*/ 	.word	0xfffffffe
	.align		4
        /*0010*/ 	.word	0x00000000
	.align		4
        /*0014*/ 	.word	0xfffffffd
	.align		4
        /*0018*/ 	.word	0x00000000
	.align		4
        /*001c*/ 	.word	0xfffffffc


//--------------------- .nv.rel.action            --------------------------
	.section	.nv.rel.action,"",@"SHT_CUDA_RELOCINFO"
	.align	8
	.sectionentsize	8
        /*0000*/ 	.byte	0x73, 0x00, 0x00, 0x00, 0x00, 0x00, 0x00, 0x00, 0x00, 0x00, 0x00, 0x11, 0x25, 0x00, 0x05, 0x36


//--------------------- .nv.constant4             --------------------------
	.section	.nv.constant4,"a",@progbits
	.align	8
	.align		8
.nv.constant4:
        /*0000*/ 	.dword	_$_str


//--------------------- .nv.constant0.attn_fwd    --------------------------
	.section	.nv.constant0.attn_fwd,"a",@progbits
	.sectionflags	@""
	.align	4
.nv.constant0.attn_fwd:
	.zero		488


//--------------------- .text.attn_fwd            --------------------------
	.section	.text.attn_fwd,"ax",@progbits
	.sectioninfo	@"SHI_REGISTERS=72"
	.align	128
        .global         attn_fwd
        .type           attn_fwd,@function
        .size           attn_fwd,(.L_x_3 - attn_fwd)
        .other          attn_fwd,@"STO_CUDA_ENTRY STV_DEFAULT"
attn_fwd:
.text.attn_fwd:
[----:B------:R-:W-:Y:S02]  /*0000*/  MOV R1, c[0x0][0x28] ;  /* 0x00000a0000017a02 */ /* 0x000fe40000000f00 */
[----:B------:R-:W0:Y:S01]  /*0010*/  S2R R0, SR_TID.X ;  /* 0x0000000000007919 */ /* 0x000e220000002100 */
[----:B------:R-:W-:Y:S01]  /*0020*/  MOV R18, c[0x0][0x198] ;  /* 0x0000660000127a02 */ /* 0x000fe20000000f00 */
[----:B------:R-:W-:Y:S02]  /*0030*/  ULDC.64 UR4, c[0x0][0x118] ;  /* 0x0000460000047ab9 */ /* 0x000fe40000000a00 */
[----:B------:R-:W1:Y:S04]  /*0040*/  S2R R3, SR_CTAID.X ;  /* 0x0000000000037919 */ /* 0x000e680000002500 */
[----:B------:R-:W2:Y:S01]  /*0050*/  S2R R2, SR_CTAID.Y ;  /* 0x0000000000027919 */ /* 0x000ea20000002600 */
[----:B0-----:R-:W-:Y:S02]  /*0060*/  LOP3.LUT R16, R0, 0x3f, RZ, 0xc0, !PT ;  /* 0x0000003f00107812 */ /* 0x001fe400078ec0ff */
[----:B------:R-:W-:-:S03]  /*0070*/  SHF.R.U32.HI R45, RZ, 0x6, R0 ;  /* 0x00000006ff2d7819 */ /* 0x000fc60000011600 */
[----:B-1----:R-:W-:Y:S01]  /*0080*/  IMAD R46, R3, 0x40, R16 ;  /* 0x00000040032e7824 */ /* 0x002fe200078e0210 */
[----:B------:R-:W-:Y:S01]  /*0090*/  SGXT.U32 R45, R45, 0x1 ;  /* 0x000000012d2d781a */ /* 0x000fe20000000000 */
[----:B--2---:R-:W-:Y:S02]  /*00a0*/  IMAD R3, R2, c[0x0][0x190], RZ ;  /* 0x0000640002037a24 */ /* 0x004fe400078e02ff */
[----:B------:R-:W-:Y:S02]  /*00b0*/  IMAD R5, R46, c[0x0][0x194], RZ ;  /* 0x000065002e057a24 */ /* 0x000fe400078e02ff */
[----:B------:R-:W-:Y:S02]  /*00c0*/  IMAD R8, R45, c[0x0][0x198], RZ ;  /* 0x000066002d087a24 */ /* 0x000fe400078e02ff */
[----:B------:R-:W-:Y:S01]  /*00d0*/  IMAD.SHL.U32 R4, R3, 0x2, RZ ;  /* 0x0000000203047824 */ /* 0x000fe200078e00ff */
[----:B------:R-:W-:Y:S01]  /*00e0*/  SHF.L.U32 R7, R5, 0x1, RZ ;  /* 0x0000000105077819 */ /* 0x000fe200000006ff */
[----:B------:R-:W-:-:S02]  /*00f0*/  IMAD R9, R18, 0x2, R8 ;  /* 0x0000000212097824 */ /* 0x000fc400078e0208 */
[----:B------:R-:W-:Y:S01]  /*0100*/  IMAD.HI R3, R3, 0x2, RZ ;  /* 0x0000000203037827 */ /* 0x000fe200078e02ff */
[----:B------:R-:W-:Y:S02]  /*0110*/  IADD3 R22, P0, P1, R7, c[0x0][0x160], R4 ;  /* 0x0000580007167a10 */ /* 0x000fe4000791e004 */
[----:B------:R-:W-:Y:S01]  /*0120*/  LEA R10, R18, R9, 0x1 ;  /* 0x00000009120a7211 */ /* 0x000fe200078e08ff */
[----:B------:R-:W-:-:S05]  /*0130*/  IMAD.HI R6, R5, 0x2, RZ ;  /* 0x0000000205067827 */ /* 0x000fca00078e02ff */
[----:B------:R-:W-:Y:S01]  /*0140*/  IADD3.X R24, R6, c[0x0][0x164], R3, P0, P1 ;  /* 0x0000590006187a10 */ /* 0x000fe200007e2403 */
[----:B------:R-:W-:Y:S01]  /*0150*/  IMAD R3, R18, 0x2, R10 ;  /* 0x0000000212037824 */ /* 0x000fe200078e020a */
[-C--:B------:R-:W-:Y:S02]  /*0160*/  LEA R4, P0, R8, R22.reuse, 0x1 ;  /* 0x0000001608047211 */ /* 0x080fe400078008ff */
[C---:B------:R-:W-:Y:S02]  /*0170*/  LEA R6, P1, R9.reuse, R22, 0x1 ;  /* 0x0000001609067211 */ /* 0x040fe400078208ff */
[----:B------:R-:W-:Y:S02]  /*0180*/  LEA R11, R18, R3, 0x1 ;  /* 0x00000003120b7211 */ /* 0x000fe400078e08ff */
[----:B------:R-:W-:Y:S02]  /*0190*/  LEA.HI.X.SX32 R5, R8, R24, 0x1, P0 ;  /* 0x0000001808057211 */ /* 0x000fe400000f0eff */
[----:B------:R-:W-:Y:S01]  /*01a0*/  LEA R8, P0, R10, R22, 0x1 ;  /* 0x000000160a087211 */ /* 0x000fe200078008ff */
[----:B------:R-:W-:Y:S01]  /*01b0*/  IMAD R15, R18, 0x2, R11 ;  /* 0x00000002120f7824 */ /* 0x000fe200078e020b */
[-C--:B------:R-:W-:Y:S01]  /*01c0*/  LEA.HI.X.SX32 R7, R9, R24.reuse, 0x1, P1 ;  /* 0x0000001809077211 */ /* 0x080fe200008f0eff */
[----:B------:R0:W2:Y:S01]  /*01d0*/  LDG.E.U16 R19, [R4.64] ;  /* 0x0000000404137981 */ /* 0x0000a2000c1e1500 */
[----:B------:R-:W-:-:S02]  /*01e0*/  LEA.HI.X.SX32 R9, R10, R24, 0x1, P0 ;  /* 0x000000180a097211 */ /* 0x000fc400000f0eff */
[C---:B------:R-:W-:Y:S01]  /*01f0*/  LEA R12, P0, R11.reuse, R22, 0x1 ;  /* 0x000000160b0c7211 */ /* 0x040fe200078008ff */
[----:B------:R1:W3:Y:S01]  /*0200*/  LDG.E.U16 R20, [R6.64] ;  /* 0x0000000406147981 */ /* 0x0002e2000c1e1500 */
[C---:B------:R-:W-:Y:S02]  /*0210*/  LEA R17, R18.reuse, R15, 0x1 ;  /* 0x0000000f12117211 */ /* 0x040fe400078e08ff */
[----:B------:R-:W-:Y:S01]  /*0220*/  LEA.HI.X.SX32 R13, R11, R24, 0x1, P0 ;  /* 0x000000180b0d7211 */ /* 0x000fe200000f0eff */
[----:B------:R-:W4:Y:S01]  /*0230*/  LDG.E.U16 R8, [R8.64] ;  /* 0x0000000408087981 */ /* 0x000f22000c1e1500 */
[-C--:B------:R-:W-:Y:S01]  /*0240*/  LEA R14, P1, R15, R22.reuse, 0x1 ;  /* 0x000000160f0e7211 */ /* 0x080fe200078208ff */
[----:B------:R-:W-:Y:S01]  /*0250*/  IMAD R18, R18, 0x2, R17 ;  /* 0x0000000212127824 */ /* 0x000fe200078e0211 */
[----:B------:R-:W-:Y:S02]  /*0260*/  LEA R10, P0, R3, R22, 0x1 ;  /* 0x00000016030a7211 */ /* 0x000fe400078008ff */
[-C--:B------:R-:W-:Y:S01]  /*0270*/  LEA.HI.X.SX32 R15, R15, R24.reuse, 0x1, P1 ;  /* 0x000000180f0f7211 */ /* 0x080fe200008f0eff */
[----:B------:R-:W5:Y:S01]  /*0280*/  LDG.E.U16 R13, [R12.64] ;  /* 0x000000040c0d7981 */ /* 0x000f62000c1e1500 */
[----:B------:R-:W-:-:S02]  /*0290*/  LEA.HI.X.SX32 R11, R3, R24, 0x1, P0 ;  /* 0x00000018030b7211 */ /* 0x000fc400000f0eff */
[CC--:B0-----:R-:W-:Y:S01]  /*02a0*/  LEA R4, P1, R17.reuse, R22.reuse, 0x1 ;  /* 0x0000001611047211 */ /* 0x0c1fe200078208ff */
[----:B------:R-:W3:Y:S01]  /*02b0*/  LDG.E.U16 R14, [R14.64] ;  /* 0x000000040e0e7981 */ /* 0x000ee2000c1e1500 */
[C---:B-1----:R-:W-:Y:S02]  /*02c0*/  LEA R6, P0, R18.reuse, R22, 0x1 ;  /* 0x0000001612067211 */ /* 0x042fe400078008ff */
[-C--:B------:R-:W-:Y:S01]  /*02d0*/  LEA.HI.X.SX32 R5, R17, R24.reuse, 0x1, P1 ;  /* 0x0000001811057211 */ /* 0x080fe200008f0eff */
[----:B------:R0:W4:Y:S01]  /*02e0*/  LDG.E.U16 R11, [R10.64] ;  /* 0x000000040a0b7981 */ /* 0x000122000c1e1500 */
[----:B------:R-:W-:-:S03]  /*02f0*/  LEA.HI.X.SX32 R7, R18, R24, 0x1, P0 ;  /* 0x0000001812077211 */ /* 0x000fc600000f0eff */
[----:B------:R1:W4:Y:S04]  /*0300*/  LDG.E.U16 R4, [R4.64] ;  /* 0x0000000404047981 */ /* 0x000328000c1e1500 */
[----:B------:R0:W4:Y:S01]  /*0310*/  LDG.E.U16 R7, [R6.64] ;  /* 0x0000000406077981 */ /* 0x000122000c1e1500 */
[----:B------:R-:W-:Y:S01]  /*0320*/  SHF.R.S32.HI R42, RZ, 0x6, R0 ;  /* 0x00000006ff2a7819 */ /* 0x000fe20000011400 */
[----:B-1----:R-:W-:Y:S01]  /*0330*/  IMAD.MOV.U32 R5, RZ, RZ, 0x1 ;  /* 0x00000001ff057424 */ /* 0x002fe200078e00ff */
[----:B------:R-:W-:Y:S02]  /*0340*/  SHF.L.U32 R3, R16, 0x1, RZ ;  /* 0x0000000110037819 */ /* 0x000fe400000006ff */
[----:B------:R-:W-:Y:S02]  /*0350*/  SGXT R42, R42, 0x1 ;  /* 0x000000012a2a781a */ /* 0x000fe40000000200 */
[----:B------:R-:W-:-:S02]  /*0360*/  ISETP.LE.AND P0, PT, R5, c[0x0][0x1d0], PT ;  /* 0x0000740005007a0c */ /* 0x000fc40003f03270 */
[----:B------:R-:W-:-:S04]  /*0370*/  LOP3.LUT R42, R3, 0x90, R42, 0x78, !PT ;  /* 0x00000090032a7812 */ /* 0x000fc800078e782a */
[C---:B------:R-:W-:Y:S02]  /*0380*/  LOP3.LUT R41, R42.reuse, 0x20, RZ, 0x3c, !PT ;  /* 0x000000202a297812 */ /* 0x040fe400078e3cff */
[C---:B------:R-:W-:Y:S02]  /*0390*/  LOP3.LUT R3, R42.reuse, 0x40, RZ, 0x3c, !PT ;  /* 0x000000402a037812 */ /* 0x040fe400078e3cff */
[----:B------:R-:W-:Y:S01]  /*03a0*/  LOP3.LUT R18, R42, 0x60, RZ, 0x3c, !PT ;  /* 0x000000602a127812 */ /* 0x000fe200078e3cff */
[----:B0-----:R-:W-:Y:S01]  /*03b0*/  IMAD.MOV.U32 R6, RZ, RZ, 0x3f800000 ;  /* 0x3f800000ff067424 */ /* 0x001fe200078e00ff */
[----:B------:R-:W-:Y:S01]  /*03c0*/  MOV R47, 0xff800000 ;  /* 0xff800000002f7802 */ /* 0x000fe20000000f00 */
[----:B------:R-:W-:Y:S01]  /*03d0*/  IMAD.MOV.U32 R32, RZ, RZ, -0x800000 ;  /* 0xff800000ff207424 */ /* 0x000fe200078e00ff */
[----:B------:R-:W-:Y:S01]  /*03e0*/  MOV R10, 0x3f800000 ;  /* 0x3f800000000a7802 */ /* 0x000fe20000000f00 */
[----:B------:R-:W-:Y:S01]  /*03f0*/  CS2R R16, SRZ ;  /* 0x0000000000107805 */ /* 0x000fe2000001ff00 */
[----:B------:R-:W-:-:S02]  /*0400*/  LOP3.LUT R44, R0, 0x60, RZ, 0xc0, !PT ;  /* 0x00000060002c7812 */ /* 0x000fc400078ec0ff */
[C---:B------:R-:W-:Y:S02]  /*0410*/  LOP3.LUT R43, R0.reuse, 0x1f, RZ, 0xc0, !PT ;  /* 0x0000001f002b7812 */ /* 0x040fe400078ec0ff */
[----:B------:R-:W-:Y:S01]  /*0420*/  LOP3.LUT R40, R0, 0x7, RZ, 0xc0, !PT ;  /* 0x0000000700287812 */ /* 0x000fe200078ec0ff */
[----:B--2---:R-:W-:Y:S04]  /*0430*/  STS.U16 [R42], R19 ;  /* 0x000000132a007388 */ /* 0x004fe80000000400 */
[----:B-----5:R0:W-:Y:S04]  /*0440*/  STS.U16 [R42+0x400], R13 ;  /* 0x0004000d2a007388 */ /* 0x0201e80000000400 */
[----:B---3--:R-:W-:Y:S04]  /*0450*/  STS.U16 [R41+0x100], R20 ;  /* 0x0001001429007388 */ /* 0x008fe80000000400 */
[----:B------:R1:W-:Y:S01]  /*0460*/  STS.U16 [R41+0x500], R14 ;  /* 0x0005000e29007388 */ /* 0x0003e20000000400 */
[----:B0-----:R-:W-:-:S03]  /*0470*/  CS2R R12, SRZ ;  /* 0x00000000000c7805 */ /* 0x001fc6000001ff00 */
[----:B----4-:R-:W-:Y:S04]  /*0480*/  STS.U16 [R3+0x200], R8 ;  /* 0x0002000803007388 */ /* 0x010fe80000000400 */
[----:B------:R-:W-:Y:S01]  /*0490*/  STS.U16 [R3+0x600], R4 ;  /* 0x0006000403007388 */ /* 0x000fe20000000400 */
[----:B-1----:R-:W-:-:S03]  /*04a0*/  CS2R R14, SRZ ;  /* 0x00000000000e7805 */ /* 0x002fc6000001ff00 */
[----:B------:R0:W-:Y:S04]  /*04b0*/  STS.U16 [R18+0x300], R11 ;  /* 0x0003000b12007388 */ /* 0x0001e80000000400 */
[----:B------:R1:W-:Y:S01]  /*04c0*/  STS.U16 [R18+0x700], R7 ;  /* 0x0007000712007388 */ /* 0x0003e20000000400 */
[----:B0-----:R-:W-:Y:S01]  /*04d0*/  SHF.L.U32 R11, R0, 0x1, RZ ;  /* 0x00000001000b7819 */ /* 0x001fe200000006ff */
[----:B-1----:R-:W-:Y:S01]  /*04e0*/  CS2R R18, SRZ ;  /* 0x0000000000127805 */ /* 0x002fe2000001ff00 */
[----:B------:R-:W-:Y:S05]  /*04f0*/  @!P0 BRA `(.L_x_0) ;  /* 0x0000102000008947 */ /* 0x000fea0003800000 */
[----:B------:R-:W-:Y:S01]  /*0500*/  LOP3.LUT R5, R0, 0xf, RZ, 0xc0, !PT ;  /* 0x0000000f00057812 */ /* 0x000fe200078ec0ff */
[C---:B------:R-:W-:Y:S01]  /*0510*/  IMAD R3, R2.reuse, c[0x0][0x1a0], RZ ;  /* 0x0000680002037a24 */ /* 0x040fe200078e02ff */
[--C-:B------:R-:W-:Y:S01]  /*0520*/  SHF.R.U32.HI R14, RZ, 0x4, R0.reuse ;  /* 0x00000004ff0e7819 */ /* 0x100fe20000011600 */
[----:B------:R-:W-:Y:S01]  /*0530*/  IMAD R4, R2, c[0x0][0x1b0], RZ ;  /* 0x00006c0002047a24 */ /* 0x000fe200078e02ff */
[----:B------:R-:W-:Y:S01]  /*0540*/  LOP3.LUT R13, R0, 0x10, RZ, 0xc0, !PT ;  /* 0x00000010000d7812 */ /* 0x000fe200078ec0ff */
[----:B------:R-:W-:Y:S01]  /*0550*/  IMAD R6, R5, c[0x0][0x1a8], RZ ;  /* 0x00006a0005067a24 */ /* 0x000fe200078e02ff */
[--C-:B------:R-:W-:Y:S01]  /*0560*/  SHF.R.U32.HI R16, RZ, 0x5, R0.reuse ;  /* 0x00000005ff107819 */ /* 0x100fe20000011600 */
[----:B------:R-:W-:Y:S01]  /*0570*/  IMAD R9, R43, c[0x0][0x1b4], RZ ;  /* 0x00006d002b097a24 */ /* 0x000fe200078e02ff */
[----:B------:R-:W-:Y:S01]  /*0580*/  LEA R12, R40, R13, 0x1 ;  /* 0x0000000d280c7211 */ /* 0x000fe200078e08ff */
[----:B------:R-:W-:Y:S01]  /*0590*/  IMAD.SHL.U32 R5, R3, 0x2, RZ ;  /* 0x0000000203057824 */ /* 0x000fe200078e00ff */
[----:B------:R-:W-:Y:S01]  /*05a0*/  SHF.L.U32 R8, R6, 0x1, RZ ;  /* 0x0000000106087819 */ /* 0x000fe200000006ff */
[C---:B------:R-:W-:Y:S01]  /*05b0*/  IMAD.SHL.U32 R7, R4.reuse, 0x2, RZ ;  /* 0x0000000204077824 */ /* 0x040fe200078e00ff */
[C---:B------:R-:W-:Y:S01]  /*05c0*/  SHF.L.U32 R10, R9.reuse, 0x1, RZ ;  /* 0x00000001090a7819 */ /* 0x040fe200000006ff */
[----:B------:R-:W-:Y:S01]  /*05d0*/  IMAD.HI R4, R4, 0x2, RZ ;  /* 0x0000000204047827 */ /* 0x000fe200078e02ff */
[----:B------:R-:W-:Y:S01]  /*05e0*/  IADD3 R62, P0, P1, R8, c[0x0][0x168], R5 ;  /* 0x00005a00083e7a10 */ /* 0x000fe2000791e005 */
[----:B------:R-:W-:Y:S01]  /*05f0*/  CS2R R18, SRZ ;  /* 0x0000000000127805 */ /* 0x000fe2000001ff00 */
[----:B------:R-:W-:Y:S01]  /*0600*/  IADD3 R48, P2, P3, R10, c[0x0][0x170], R7 ;  /* 0x00005c000a307a10 */ /* 0x000fe20007b5e007 */
[----:B------:R-:W-:Y:S01]  /*0610*/  IMAD.SHL.U32 R5, R40, 0x10, RZ ;  /* 0x0000001028057824 */ /* 0x000fe200078e00ff */
[----:B------:R-:W-:Y:S01]  /*0620*/  SHF.R.S32.HI R7, RZ, 0x2, R0 ;  /* 0x00000002ff077819 */ /* 0x000fe20000011400 */
[----:B------:R-:W-:Y:S01]  /*0630*/  IMAD.HI R9, R9, 0x2, RZ ;  /* 0x0000000209097827 */ /* 0x000fe200078e02ff */
[----:B------:R-:W-:-:S02]  /*0640*/  SHF.L.U32 R10, R0, 0x5, RZ ;  /* 0x00000005000a7819 */ /* 0x000fc400000006ff */
[----:B------:R-:W-:Y:S01]  /*0650*/  LOP3.LUT R8, R5, 0x60, R0, 0x78, !PT ;  /* 0x0000006005087812 */ /* 0x000fe200078e7800 */
[----:B------:R-:W-:Y:S01]  /*0660*/  IMAD.HI R3, R3, 0x2, RZ ;  /* 0x0000000203037827 */ /* 0x000fe200078e02ff */
[----:B------:R-:W-:Y:S02]  /*0670*/  SGXT R5, R7, 0x1 ;  /* 0x000000010705781a */ /* 0x000fe40000000200 */
[----:B------:R-:W-:Y:S01]  /*0680*/  LOP3.LUT R7, R8, 0x10, R11, 0x78, !PT ;  /* 0x0000001008077812 */ /* 0x000fe200078e780b */
[----:B------:R-:W-:Y:S01]  /*0690*/  IMAD.HI R6, R6, 0x2, RZ ;  /* 0x0000000206067827 */ /* 0x000fe200078e02ff */
[----:B------:R-:W-:Y:S02]  /*06a0*/  LOP3.LUT R15, R5, 0x90, RZ, 0xc0, !PT ;  /* 0x00000090050f7812 */ /* 0x000fe400078ec0ff */
[----:B------:R-:W-:Y:S01]  /*06b0*/  SGXT.U32 R5, R14, 0x3 ;  /* 0x000000030e05781a */ /* 0x000fe20000000000 */
[----:B------:R-:W-:Y:S01]  /*06c0*/  IMAD.U32 R7, R12, 0x40, R7 ;  /* 0x000000400c077824 */ /* 0x000fe200078e0007 */
[----:B------:R-:W-:Y:S01]  /*06d0*/  IADD3.X R14, R9, c[0x0][0x174], R4, P2, P3 ;  /* 0x00005d00090e7a10 */ /* 0x000fe200017e6404 */
[----:B------:R-:W-:Y:S01]  /*06e0*/  IMAD.MOV.U32 R17, RZ, RZ, c[0x0][0x1b8] ;  /* 0x00006e00ff117624 */ /* 0x000fe200078e00ff */
[----:B------:R-:W-:Y:S01]  /*06f0*/  SGXT.U32 R4, R16, 0x2 ;  /* 0x000000021004781a */ /* 0x000fe20000000000 */
[----:B------:R-:W-:Y:S01]  /*0700*/  IMAD R5, R5, c[0x0][0x1a4], RZ ;  /* 0x0000690005057a24 */ /* 0x000fe200078e02ff */
[----:B------:R-:W-:Y:S01]  /*0710*/  MOV R12, c[0x0][0x1a4] ;  /* 0x00006900000c7a02 */ /* 0x000fe20000000f00 */
[----:B------:R-:W-:Y:S01]  /*0720*/  IMAD.MOV.U32 R56, RZ, RZ, -0x800000 ;  /* 0xff800000ff387424 */ /* 0x000fe200078e00ff */
[----:B------:R-:W-:Y:S01]  /*0730*/  LOP3.LUT R10, R15, 0x60, R10, 0xf8, !PT ;  /* 0x000000600f0a7812 */ /* 0x000fe200078ef80a */
[----:B------:R-:W-:Y:S01]  /*0740*/  IMAD R9, R4, c[0x0][0x1b8], RZ ;  /* 0x00006e0004097a24 */ /* 0x000fe200078e02ff */
[----:B------:R-:W-:Y:S01]  /*0750*/  LEA R4, R12, R5, 0x3 ;  /* 0x000000050c047211 */ /* 0x000fe200078e18ff */
[----:B------:R-:W-:Y:S01]  /*0760*/  IMAD.MOV.U32 R57, RZ, RZ, -0x800000 ;  /* 0xff800000ff397424 */ /* 0x000fe200078e00ff */
[----:B------:R-:W-:Y:S01]  /*0770*/  LOP3.LUT R8, R10, 0x10, R11, 0x78, !PT ;  /* 0x000000100a087812 */ /* 0x000fe200078e780b */
[----:B------:R-:W-:Y:S01]  /*0780*/  IMAD R10, R17, 0x4, R9 ;  /* 0x00000004110a7824 */ /* 0x000fe200078e0209 */
[----:B------:R-:W-:-:S02]  /*0790*/  IADD3.X R15, R6, c[0x0][0x16c], R3, P0, P1 ;  /* 0x00005b00060f7a10 */ /* 0x000fc400007e2403 */
[----:B------:R-:W-:Y:S02]  /*07a0*/  LEA R3, R12, R4, 0x3 ;  /* 0x000000040c037211 */ /* 0x000fe400078e18ff */
[----:B------:R-:W-:Y:S02]  /*07b0*/  LEA R66, P1, R4, R62, 0x1 ;  /* 0x0000003e04427211 */ /* 0x000fe400078208ff */
[----:B------:R-:W-:Y:S02]  /*07c0*/  LEA R6, R12, R3, 0x3 ;  /* 0x000000030c067211 */ /* 0x000fe400078e18ff */
[----:B------:R-:W-:Y:S02]  /*07d0*/  LEA R12, R17, R10, 0x2 ;  /* 0x0000000a110c7211 */ /* 0x000fe400078e10ff */
[----:B------:R-:W-:Y:S02]  /*07e0*/  LEA R64, P2, R3, R62, 0x1 ;  /* 0x0000003e03407211 */ /* 0x000fe400078408ff */
[----:B------:R-:W-:-:S02]  /*07f0*/  LEA.HI.X.SX32 R67, R4, R15, 0x1, P1 ;  /* 0x0000000f04437211 */ /* 0x000fc400008f0eff */
[----:B------:R-:W-:Y:S02]  /*0800*/  SHF.L.U32 R4, R0, 0x3, RZ ;  /* 0x0000000300047819 */ /* 0x000fe400000006ff */
[-C--:B------:R-:W-:Y:S01]  /*0810*/  LEA.HI.X.SX32 R65, R3, R15.reuse, 0x1, P2 ;  /* 0x0000000f03417211 */ /* 0x080fe200010f0eff */
[----:B------:R-:W-:Y:S01]  /*0820*/  IMAD R3, R17, 0x4, R12 ;  /* 0x0000000411037824 */ /* 0x000fe200078e020c */
[CC--:B------:R-:W-:Y:S02]  /*0830*/  LEA R68, P0, R5.reuse, R62.reuse, 0x1 ;  /* 0x0000003e05447211 */ /* 0x0c0fe400078008ff */
[----:B------:R-:W-:Y:S02]  /*0840*/  LEA R62, P3, R6, R62, 0x1 ;  /* 0x0000003e063e7211 */ /* 0x000fe400078608ff */
[----:B------:R-:W-:Y:S02]  /*0850*/  LOP3.LUT R17, R4, 0x30, RZ, 0xc0, !PT ;  /* 0x0000003004117812 */ /* 0x000fe400078ec0ff */
[----:B------:R-:W-:-:S02]  /*0860*/  LEA.HI.X.SX32 R69, R5, R15, 0x1, P0 ;  /* 0x0000000f05457211 */ /* 0x000fc400000f0eff */
[----:B------:R-:W-:Y:S01]  /*0870*/  LEA.HI.X.SX32 R63, R6, R15, 0x1, P3 ;  /* 0x0000000f063f7211 */ /* 0x000fe200018f0eff */
[----:B------:R-:W-:Y:S01]  /*0880*/  IMAD R4, R40, 0x40, R17 ;  /* 0x0000004028047824 */ /* 0x000fe200078e0211 */
[-C--:B------:R-:W-:Y:S01]  /*0890*/  LEA R54, P0, R9, R48.reuse, 0x1 ;  /* 0x0000003009367211 */ /* 0x080fe200078008ff */
[----:B------:R-:W-:Y:S01]  /*08a0*/  CS2R R16, SRZ ;  /* 0x0000000000107805 */ /* 0x000fe2000001ff00 */
[-C--:B------:R-:W-:Y:S02]  /*08b0*/  LEA R52, P1, R10, R48.reuse, 0x1 ;  /* 0x000000300a347211 */ /* 0x080fe400078208ff */
[-C--:B------:R-:W-:Y:S02]  /*08c0*/  LEA R50, P2, R12, R48.reuse, 0x1 ;  /* 0x000000300c327211 */ /* 0x080fe400078408ff */
[----:B------:R-:W-:Y:S02]  /*08d0*/  LEA R48, P3, R3, R48, 0x1 ;  /* 0x0000003003307211 */ /* 0x000fe400078608ff */
[----:B------:R-:W-:-:S02]  /*08e0*/  LEA R8, R13, R8, 0x4 ;  /* 0x000000080d087211 */ /* 0x000fc400078e20ff */
[-C--:B------:R-:W-:Y:S02]  /*08f0*/  LEA.HI.X.SX32 R55, R9, R14.reuse, 0x1, P0 ;  /* 0x0000000e09377211 */ /* 0x080fe400000f0eff */
[-C--:B------:R-:W-:Y:S02]  /*0900*/  LEA.HI.X.SX32 R53, R10, R14.reuse, 0x1, P1 ;  /* 0x0000000e0a357211 */ /* 0x080fe400008f0eff */
[-C--:B------:R-:W-:Y:S02]  /*0910*/  LEA.HI.X.SX32 R51, R12, R14.reuse, 0x1, P2 ;  /* 0x0000000e0c337211 */ /* 0x080fe400010f0eff */
[----:B------:R-:W-:Y:S01]  /*0920*/  LEA.HI.X.SX32 R49, R3, R14, 0x1, P3 ;  /* 0x0000000e03317211 */ /* 0x000fe200018f0eff */
[----:B------:R-:W-:Y:S01]  /*0930*/  CS2R R12, SRZ ;  /* 0x00000000000c7805 */ /* 0x000fe2000001ff00 */
[----:B------:R-:W-:Y:S01]  /*0940*/  MOV R6, 0x3f800000 ;  /* 0x3f80000000067802 */ /* 0x000fe20000000f00 */
[----:B------:R-:W-:Y:S01]  /*0950*/  CS2R R14, SRZ ;  /* 0x00000000000e7805 */ /* 0x000fe2000001ff00 */
[----:B------:R-:W-:-:S02]  /*0960*/  MOV R9, RZ ;  /* 0x000000ff00097202 */ /* 0x000fc40000000f00 */
[----:B------:R-:W-:Y:S02]  /*0970*/  MOV R3, RZ ;  /* 0x000000ff00037202 */ /* 0x000fe40000000f00 */
[----:B------:R-:W-:Y:S02]  /*0980*/  MOV R10, 0x3f800000 ;  /* 0x3f800000000a7802 */ /* 0x000fe40000000f00 */
[----:B------:R-:W-:Y:S02]  /*0990*/  MOV R5, RZ ;  /* 0x000000ff00057202 */ /* 0x000fe40000000f00 */
[----:B------:R-:W-:Y:S02]  /*09a0*/  LOP3.LUT R4, R4, 0x30, R11, 0x78, !PT ;  /* 0x0000003004047812 */ /* 0x000fe400078e780b */
.L_x_1:
[----:B------:R-:W-:-:S04]  /*09b0*/  IMAD.WIDE R26, R9, 0x2, R68 ;  /* 0x00000002091a7825 */ /* 0x000fc800078e0244 */
[C---:B------:R-:W-:Y:S02]  /*09c0*/  IMAD.WIDE R24, R9.reuse, 0x2, R66 ;  /* 0x0000000209187825 */ /* 0x040fe400078e0242 */
[----:B------:R-:W2:Y:S02]  /*09d0*/  LDG.E.U16 R27, [R26.64] ;  /* 0x000000041a1b7981 */ /* 0x000ea4000c1e1500 */
[C---:B------:R-:W-:Y:S02]  /*09e0*/  IMAD.WIDE R20, R9.reuse, 0x2, R64 ;  /* 0x0000000209147825 */ /* 0x040fe400078e0240 */
[----:B------:R-:W3:Y:S02]  /*09f0*/  LDG.E.U16 R25, [R24.64] ;  /* 0x0000000418197981 */ /* 0x000ee4000c1e1500 */
[----:B------:R-:W-:Y:S02]  /*0a00*/  IMAD.WIDE R22, R9, 0x2, R62 ;  /* 0x0000000209167825 */ /* 0x000fe400078e023e */
[----:B------:R0:W4:Y:S04]  /*0a10*/  LDG.E.U16 R29, [R20.64] ;  /* 0x00000004141d7981 */ /* 0x000128000c1e1500 */
[----:B------:R-:W5:Y:S04]  /*0a20*/  LDG.E.U16 R31, [R22.64] ;  /* 0x00000004161f7981 */ /* 0x000f68000c1e1500 */
[----:B------:R-:W-:Y:S01]  /*0a30*/  BAR.SYNC.DEFER_BLOCKING 0x0 ;  /* 0x0000000000007b1d */ /* 0x000fe20000010000 */
[----:B------:R-:W-:-:S04]  /*0a40*/  IMAD.WIDE R36, R3, 0x2, R54 ;  /* 0x0000000203247825 */ /* 0x000fc800078e0236 */
[----:B------:R-:W-:-:S04]  /*0a50*/  IMAD.WIDE R38, R3, 0x2, R50 ;  /* 0x0000000203267825 */ /* 0x000fc800078e0232 */
[----:B------:R-:W-:-:S04]  /*0a60*/  IMAD.WIDE R60, R3, 0x2, R48 ;  /* 0x00000002033c7825 */ /* 0x000fc800078e0230 */
[----:B0-----:R-:W-:Y:S01]  /*0a70*/  IMAD.WIDE R20, R3, 0x2, R52 ;  /* 0x0000000203147825 */ /* 0x001fe200078e0234 */
[----:B--2---:R-:W-:Y:S04]  /*0a80*/  STS.U16 [R42+0x800], R27 ;  /* 0x0008001b2a007388 */ /* 0x004fe80000000400 */
[----:B---3--:R-:W-:Y:S04]  /*0a90*/  STS.U16 [R42+0x900], R25 ;  /* 0x000900192a007388 */ /* 0x008fe80000000400 */
[----:B----4-:R-:W-:Y:S04]  /*0aa0*/  STS.U16 [R42+0xa00], R29 ;  /* 0x000a001d2a007388 */ /* 0x010fe80000000400 */
[----:B-----5:R-:W-:Y:S04]  /*0ab0*/  STS.U16 [R42+0xb00], R31 ;  /* 0x000b001f2a007388 */ /* 0x020fe80000000400 */
[----:B------:R-:W-:Y:S06]  /*0ac0*/  BAR.SYNC.DEFER_BLOCKING 0x0 ;  /* 0x0000000000007b1d */ /* 0x000fec0000010000 */
[----:B------:R0:W2:Y:S04]  /*0ad0*/  LDG.E.U16 R47, [R36.64] ;  /* 0x00000004242f7981 */ /* 0x0000a8000c1e1500 */
[----:B------:R0:W3:Y:S04]  /*0ae0*/  LDG.E.U16 R59, [R38.64] ;  /* 0x00000004263b7981 */ /* 0x0000e8000c1e1500 */
[----:B------:R1:W4:Y:S04]  /*0af0*/  LDG.E.U16 R58, [R20.64] ;  /* 0x00000004143a7981 */ /* 0x000328000c1e1500 */
[----:B------:R5:W3:Y:S04]  /*0b00*/  LDG.E.U16 R60, [R60.64] ;  /* 0x000000043c3c7981 */ /* 0x000ae8000c1e1500 */
[----:B------:R-:W-:Y:S04]  /*0b10*/  LDSM.16.M88.4 R32, [R8+0x800] ;  /* 0x000800000820783b */ /* 0x000fe80000000200 */
[----:B-1----:R-:W1:Y:S04]  /*0b20*/  LDSM.16.MT88.4 R20, [R7] ;  /* 0x000000000714783b */ /* 0x002e680000004200 */
[----:B------:R-:W0:Y:S04]  /*0b30*/  LDSM.16.M88.4 R24, [R8+0xa00] ;  /* 0x000a00000818783b */ /* 0x000e280000000200 */
[----:B------:R-:W-:Y:S01]  /*0b40*/  BAR.SYNC.DEFER_BLOCKING 0x0 ;  /* 0x0000000000007b1d */ /* 0x000fe20000010000 */
[C---:B-1----:R-:W-:Y:S08]  /*0b50*/  HMMA.16816.F32.BF16 R28, R20.reuse, R32, RZ ;  /* 0x00000020141c723c */ /* 0x042ff000000418ff */
[C---:B------:R-:W-:Y:S08]  /*0b60*/  HMMA.16816.F32.BF16 R32, R20.reuse, R34, RZ ;  /* 0x000000221420723c */ /* 0x040ff000000418ff */
[----:B0-----:R-:W-:Y:S08]  /*0b70*/  HMMA.16816.F32.BF16 R36, R20, R24, RZ ;  /* 0x000000181424723c */ /* 0x001ff000000418ff */
[----:B------:R-:W-:-:S02]  /*0b80*/  FMUL R24, R28, c[0x0][0x188] ;  /* 0x000062001c187a20 */ /* 0x000fc40000400000 */
[----:B------:R-:W-:Y:S01]  /*0b90*/  FMUL R25, R29, c[0x0][0x188] ;  /* 0x000062001d197a20 */ /* 0x000fe20000400000 */
[----:B------:R-:W-:Y:S04]  /*0ba0*/  HMMA.16816.F32.BF16 R20, R20, R26, RZ ;  /* 0x0000001a1414723c */ /* 0x000fe800000418ff */
[----:B------:R-:W-:Y:S01]  /*0bb0*/  FMNMX R25, R24, R25, !PT ;  /* 0x0000001918197209 */ /* 0x000fe20007800000 */
[----:B------:R-:W-:-:S05]  /*0bc0*/  FMUL R24, R32, c[0x0][0x188] ;  /* 0x0000620020187a20 */ /* 0x000fca0000400000 */
        /* <DEDUP_REMOVED lines=10> */
[----:B------:R-:W-:-:S05]  /*0c70*/  FMNMX R26, R24, R25, !PT ;  /* 0x00000019181a7209 */ /* 0x000fca0007800000 */
[----:B------:R-:W0:Y:S02]  /*0c80*/  SHFL.BFLY PT, R25, R26, 0x2, 0x1f ;  /* 0x0c401f001a197f89 */ /* 0x000e2400000e0000 */
[----:B0-----:R-:W-:-:S05]  /*0c90*/  FMNMX R27, R26, R25, !PT ;  /* 0x000000191a1b7209 */ /* 0x001fca0007800000 */
[----:B------:R-:W0:Y:S01]  /*0ca0*/  SHFL.BFLY PT, R24, R27, 0x1, 0x1f ;  /* 0x0c201f001b187f89 */ /* 0x000e2200000e0000 */
[----:B------:R-:W-:-:S03]  /*0cb0*/  FMUL R25, R31, c[0x0][0x188] ;  /* 0x000062001f197a20 */ /* 0x000fc60000400000 */
[----:B--2---:R0:W-:Y:S02]  /*0cc0*/  STS.U16 [R42+0x800], R47 ;  /* 0x0008002f2a007388 */ /* 0x0041e40000000400 */
[----:B0-----:R-:W-:Y:S01]  /*0cd0*/  FMNMX R47, R27, R24, !PT ;  /* 0x000000181b2f7209 */ /* 0x001fe20007800000 */
        /* <DEDUP_REMOVED lines=17> */
[----:B------:R-:W-:-:S05]  /*0df0*/  FMNMX R47, R47, R56, !PT ;  /* 0x000000382f2f7209 */ /* 0x000fca0007800000 */
[--C-:B------:R-:W-:Y:S02]  /*0e00*/  FFMA R26, R32, c[0x0][0x188], -R47.reuse ;  /* 0x00006200201a7a23 */ /* 0x100fe4000000082f */
[--C-:B------:R-:W-:Y:S02]  /*0e10*/  FFMA R28, R28, c[0x0][0x188], -R47.reuse ;  /* 0x000062001c1c7a23 */ /* 0x100fe4000000082f */
[----:B------:R-:W-:Y:S02]  /*0e20*/  FFMA R29, R29, c[0x0][0x188], -R47 ;  /* 0x000062001d1d7a23 */ /* 0x000fe4000000082f */
[----:B------:R-:W-:Y:S02]  /*0e30*/  FMUL R28, R28, 1.4426950216293334961 ;  /* 0x3fb8aa3b1c1c7820 */ /* 0x000fe40000400000 */
[----:B-----5:R-:W-:Y:S01]  /*0e40*/  FMUL R61, R29, 1.4426950216293334961 ;  /* 0x3fb8aa3b1d3d7820 */ /* 0x020fe20000400000 */
[----:B0-----:R-:W-:-:S04]  /*0e50*/  FMNMX R24, R27, R24, !PT ;  /* 0x000000181b187209 */ /* 0x001fc80007800000 */
[----:B------:R-:W-:Y:S01]  /*0e60*/  FMNMX R32, R24, R57, !PT ;  /* 0x0000003918207209 */ /* 0x000fe20007800000 */
[----:B---3--:R-:W-:Y:S04]  /*0e70*/  STS.U16 [R42+0xa00], R59 ;  /* 0x000a003b2a007388 */ /* 0x008fe80000000400 */
[--C-:B------:R-:W-:Y:S02]  /*0e80*/  FFMA R24, R30, c[0x0][0x188], -R32.reuse ;  /* 0x000062001e187a23 */ /* 0x100fe40000000820 */
[----:B------:R-:W-:Y:S01]  /*0e90*/  FFMA R31, R31, c[0x0][0x188], -R32 ;  /* 0x000062001f1f7a23 */ /* 0x000fe20000000820 */
[----:B----4-:R0:W-:Y:S01]  /*0ea0*/  STS.U16 [R41+0x900], R58 ;  /* 0x0009003a29007388 */ /* 0x0101e20000000400 */
[----:B------:R-:W-:Y:S01]  /*0eb0*/  FMUL R29, R24, 1.4426950216293334961 ;  /* 0x3fb8aa3b181d7820 */ /* 0x000fe20000400000 */
[----:B------:R-:W-:Y:S01]  /*0ec0*/  MUFU.EX2 R28, R28 ;  /* 0x0000001c001c7308 */ /* 0x000fe20000000800 */
[----:B------:R-:W-:Y:S01]  /*0ed0*/  FMUL R24, R31, 1.4426950216293334961 ;  /* 0x3fb8aa3b1f187820 */ /* 0x000fe20000400000 */
[----:B------:R1:W-:Y:S06]  /*0ee0*/  STS.U16 [R41+0xb00], R60 ;  /* 0x000b003c29007388 */ /* 0x0003ec0000000400 */
[----:B------:R-:W2:Y:S01]  /*0ef0*/  MUFU.EX2 R25, R61 ;  /* 0x0000003d00197308 */ /* 0x000ea20000000800 */
[----:B------:R-:W-:-:S07]  /*0f00*/  FMUL R26, R26, 1.4426950216293334961 ;  /* 0x3fb8aa3b1a1a7820 */ /* 0x000fce0000400000 */
[----:B------:R-:W-:Y:S08]  /*0f10*/  MUFU.EX2 R29, R29 ;  /* 0x0000001d001d7308 */ /* 0x000ff00000000800 */
[----:B------:R-:W3:Y:S01]  /*0f20*/  MUFU.EX2 R24, R24 ;  /* 0x0000001800187308 */ /* 0x000ee20000000800 */
[----:B------:R-:W-:Y:S02]  /*0f30*/  FFMA R33, R33, c[0x0][0x188], -R47 ;  /* 0x0000620021217a23 */ /* 0x000fe4000000082f */
[----:B--2---:R-:W-:Y:S01]  /*0f40*/  FADD R31, R28, R25 ;  /* 0x000000191c1f7221 */ /* 0x004fe20000000000 */
[----:B------:R-:W-:Y:S01]  /*0f50*/  F2FP.BF16.PACK_AB R28, R25, R28 ;  /* 0x0000001c191c723e */ /* 0x000fe200000010ff */
[----:B------:R-:W-:-:S02]  /*0f60*/  FMUL R27, R33, 1.4426950216293334961 ;  /* 0x3fb8aa3b211b7820 */ /* 0x000fc40000400000 */
[----:B------:R-:W-:Y:S01]  /*0f70*/  FFMA R25, R34, c[0x0][0x188], -R32 ;  /* 0x0000620022197a23 */ /* 0x000fe20000000820 */
[----:B------:R2:W4:Y:S03]  /*0f80*/  MUFU.EX2 R30, R26 ;  /* 0x0000001a001e7308 */ /* 0x0005260000000800 */
[----:B0-----:R-:W-:Y:S02]  /*0f90*/  FMUL R58, R25, 1.4426950216293334961 ;  /* 0x3fb8aa3b193a7820 */ /* 0x001fe40000400000 */
[----:B--2---:R-:W-:-:S03]  /*0fa0*/  FADD R26, -R47, R56 ;  /* 0x000000382f1a7221 */ /* 0x004fc60000000100 */
[----:B------:R0:W2:Y:S01]  /*0fb0*/  MUFU.EX2 R59, R27 ;  /* 0x0000001b003b7308 */ /* 0x0000a20000000800 */
[----:B---3--:R-:W-:Y:S01]  /*0fc0*/  FADD R34, R29, R24 ;  /* 0x000000181d227221 */ /* 0x008fe20000000000 */
[----:B------:R-:W-:Y:S01]  /*0fd0*/  F2FP.BF16.PACK_AB R29, R24, R29 ;  /* 0x0000001d181d723e */ /* 0x000fe200000010ff */
[----:B------:R-:W-:Y:S01]  /*0fe0*/  FMUL R33, R26, 1.4426950216293334961 ;  /* 0x3fb8aa3b1a217820 */ /* 0x000fe20000400000 */
[----:B------:R-:W-:Y:S01]  /*0ff0*/  BAR.SYNC.DEFER_BLOCKING 0x0 ;  /* 0x0000000000007b1d */ /* 0x000fe20000010000 */
[----:B------:R-:W-:-:S04]  /*1000*/  FADD R56, -R32, R57 ;  /* 0x0000003920387221 */ /* 0x000fc80000000100 */
[----:B-1----:R-:W-:Y:S02]  /*1010*/  FMUL R60, R56, 1.4426950216293334961 ;  /* 0x3fb8aa3b383c7820 */ /* 0x002fe40000400000 */
[----:B------:R-:W-:-:S04]  /*1020*/  FFMA R56, R35, c[0x0][0x188], -R32 ;  /* 0x0000620023387a23 */ /* 0x000fc80000000820 */
[----:B------:R-:W-:Y:S01]  /*1030*/  FMUL R56, R56, 1.4426950216293334961 ;  /* 0x3fb8aa3b38387820 */ /* 0x000fe20000400000 */
[----:B0-----:R-:W0:Y:S01]  /*1040*/  LDSM.16.M88.4 R24, [R4+0x800] ;  /* 0x000800000418783b */ /* 0x001e220000000200 */
[----:B------:R-:W1:Y:S08]  /*1050*/  MUFU.EX2 R33, R33 ;  /* 0x0000002100217308 */ /* 0x000e700000000800 */
[----:B------:R4:W-:Y:S08]  /*1060*/  MUFU.EX2 R57, R58 ;  /* 0x0000003a00397308 */ /* 0x0009f00000000800 */
[----:B------:R-:W3:Y:S08]  /*1070*/  MUFU.EX2 R35, R60 ;  /* 0x0000003c00237308 */ /* 0x000ef00000000800 */
[----:B------:R-:W5:Y:S01]  /*1080*/  MUFU.EX2 R56, R56 ;  /* 0x0000003800387308 */ /* 0x000f620000000800 */
[----:B----4-:R-:W-:Y:S01]  /*1090*/  FADD R58, R30, R31 ;  /* 0x0000001f1e3a7221 */ /* 0x010fe20000000000 */
[----:B--2---:R-:W-:Y:S01]  /*10a0*/  F2FP.BF16.PACK_AB R30, R59, R30 ;  /* 0x0000001e3b1e723e */ /* 0x004fe200000010ff */
[----:B-1----:R-:W-:-:S02]  /*10b0*/  FMUL R12, R33, R12 ;  /* 0x0000000c210c7220 */ /* 0x002fc40000400000 */
[----:B------:R-:W-:Y:S02]  /*10c0*/  FMUL R13, R33, R13 ;  /* 0x0000000d210d7220 */ /* 0x000fe40000400000 */
[C---:B---3--:R-:W-:Y:S02]  /*10d0*/  FMUL R14, R35.reuse, R14 ;  /* 0x0000000e230e7220 */ /* 0x048fe40000400000 */
[----:B------:R-:W-:Y:S02]  /*10e0*/  FMUL R15, R35, R15 ;  /* 0x0000000f230f7220 */ /* 0x000fe40000400000 */
[--C-:B------:R-:W-:Y:S01]  /*10f0*/  FFMA R36, R36, c[0x0][0x188], -R47.reuse ;  /* 0x0000620024247a23 */ /* 0x100fe2000000082f */
[----:B-----5:R-:W-:Y:S01]  /*1100*/  F2FP.BF16.PACK_AB R31, R56, R57 ;  /* 0x00000039381f723e */ /* 0x020fe200000010ff */
[----:B------:R-:W-:Y:S02]  /*1110*/  FFMA R38, R38, c[0x0][0x188], -R32 ;  /* 0x0000620026267a23 */ /* 0x000fe40000000820 */
[----:B------:R-:W-:-:S04]  /*1120*/  FFMA R37, R37, c[0x0][0x188], -R47 ;  /* 0x0000620025257a23 */ /* 0x000fc8000000082f */
[----:B0-----:R-:W-:Y:S01]  /*1130*/  HMMA.16816.F32.BF16 R12, R28, R24, R12 ;  /* 0x000000181c0c723c */ /* 0x001fe2000004180c */
[----:B------:R-:W-:Y:S02]  /*1140*/  FMUL R38, R38, 1.4426950216293334961 ;  /* 0x3fb8aa3b26267820 */ /* 0x000fe40000400000 */
[----:B------:R-:W-:-:S04]  /*1150*/  FFMA R39, R39, c[0x0][0x188], -R32 ;  /* 0x0000620027277a23 */ /* 0x000fc80000000820 */
[----:B------:R-:W-:Y:S02]  /*1160*/  FMUL R24, R36, 1.4426950216293334961 ;  /* 0x3fb8aa3b24187820 */ /* 0x000fe40000400000 */
[--C-:B------:R-:W-:Y:S02]  /*1170*/  FFMA R21, R21, c[0x0][0x188], -R47.reuse ;  /* 0x0000620015157a23 */ /* 0x100fe4000000082f */
[----:B------:R-:W-:Y:S02]  /*1180*/  FMUL R37, R37, 1.4426950216293334961 ;  /* 0x3fb8aa3b25257820 */ /* 0x000fe40000400000 */
[----:B------:R-:W0:Y:S01]  /*1190*/  MUFU.EX2 R24, R24 ;  /* 0x0000001800187308 */ /* 0x000e220000000800 */
[----:B------:R-:W-:Y:S02]  /*11a0*/  FMUL R39, R39, 1.4426950216293334961 ;  /* 0x3fb8aa3b27277820 */ /* 0x000fe40000400000 */
[----:B------:R-:W-:Y:S02]  /*11b0*/  FFMA R22, R22, c[0x0][0x188], -R32 ;  /* 0x0000620016167a23 */ /* 0x000fe40000000820 */
[----:B------:R-:W-:-:S02]  /*11c0*/  FFMA R20, R20, c[0x0][0x188], -R47 ;  /* 0x0000620014147a23 */ /* 0x000fc4000000082f */
[----:B------:R-:W-:Y:S01]  /*11d0*/  FMUL R21, R21, 1.4426950216293334961 ;  /* 0x3fb8aa3b15157820 */ /* 0x000fe20000400000 */
[----:B------:R-:W1:Y:S01]  /*11e0*/  MUFU.EX2 R38, R38 ;  /* 0x0000002600267308 */ /* 0x000e620000000800 */
[----:B------:R-:W-:Y:S02]  /*11f0*/  FADD R57, R57, R34 ;  /* 0x0000002239397221 */ /* 0x000fe40000000000 */
[----:B------:R-:W-:Y:S02]  /*1200*/  FMUL R34, R22, 1.4426950216293334961 ;  /* 0x3fb8aa3b16227820 */ /* 0x000fe40000400000 */
[----:B------:R-:W-:Y:S02]  /*1210*/  FFMA R23, R23, c[0x0][0x188], -R32 ;  /* 0x0000620017177a23 */ /* 0x000fe40000000820 */
[----:B------:R-:W-:Y:S01]  /*1220*/  FMUL R20, R20, 1.4426950216293334961 ;  /* 0x3fb8aa3b14147820 */ /* 0x000fe20000400000 */
[----:B------:R-:W2:Y:S01]  /*1230*/  MUFU.EX2 R37, R37 ;  /* 0x0000002500257308 */ /* 0x000ea20000000800 */
[----:B------:R-:W-:-:S07]  /*1240*/  FADD R59, R59, R58 ;  /* 0x0000003a3b3b7221 */ /* 0x000fce0000000000 */
[----:B------:R3:W-:Y:S08]  /*1250*/  MUFU.EX2 R36, R21 ;  /* 0x0000001500247308 */ /* 0x0007f00000000800 */
[----:B------:R-:W4:Y:S01]  /*1260*/  MUFU.EX2 R39, R39 ;  /* 0x0000002700277308 */ /* 0x000f220000000800 */
[----:B---3--:R-:W-:Y:S02]  /*1270*/  FADD R21, R56, R57 ;  /* 0x0000003938157221 */ /* 0x008fe40000000000 */
[----:B------:R-:W-:-:S05]  /*1280*/  FMUL R57, R23, 1.4426950216293334961 ;  /* 0x3fb8aa3b17397820 */ /* 0x000fca0000400000 */
[----:B------:R0:W3:Y:S08]  /*1290*/  MUFU.EX2 R25, R20 ;  /* 0x0000001400197308 */ /* 0x0000f00000000800 */
[----:B------:R-:W5:Y:S01]  /*12a0*/  MUFU.EX2 R34, R34 ;  /* 0x0000002200227308 */ /* 0x000f620000000800 */
[----:B0-----:R-:W-:Y:S02]  /*12b0*/  FADD R20, R24, R59 ;  /* 0x0000003b18147221 */ /* 0x001fe40000000000 */
[----:B-1----:R-:W-:-:S05]  /*12c0*/  FADD R58, R38, R21 ;  /* 0x00000015263a7221 */ /* 0x002fca0000000000 */
[----:B------:R-:W0:Y:S01]  /*12d0*/  MUFU.EX2 R57, R57 ;  /* 0x0000003900397308 */ /* 0x000e220000000800 */
[----:B--2---:R-:W-:Y:S02]  /*12e0*/  FADD R56, R37, R20 ;  /* 0x0000001425387221 */ /* 0x004fe40000000000 */
[----:B------:R-:W-:Y:S01]  /*12f0*/  LDSM.16.M88.4 R20, [R4+0xa00] ;  /* 0x000a00000414783b */ /* 0x000fe20000000200 */
[----:B----4-:R-:W-:Y:S02]  /*1300*/  FADD R59, R39, R58 ;  /* 0x0000003a273b7221 */ /* 0x010fe40000000000 */
[----:B---3--:R-:W-:Y:S02]  /*1310*/  FADD R61, R25, R56 ;  /* 0x00000038193d7221 */ /* 0x008fe40000000000 */
[----:B-----5:R-:W-:Y:S02]  /*1320*/  FADD R56, R34, R59 ;  /* 0x0000003b22387221 */ /* 0x020fe40000000000 */
[----:B------:R-:W-:-:S02]  /*1330*/  FADD R61, R36, R61 ;  /* 0x0000003d243d7221 */ /* 0x000fc40000000000 */
[----:B0-----:R-:W-:-:S03]  /*1340*/  FADD R59, R57, R56 ;  /* 0x00000038393b7221 */ /* 0x001fc60000000000 */
[----:B------:R-:W0:Y:S04]  /*1350*/  SHFL.BFLY PT, R58, R61, 0x2, 0x1f ;  /* 0x0c401f003d3a7f89 */ /* 0x000e2800000e0000 */
[----:B------:R-:W1:Y:S01]  /*1360*/  SHFL.BFLY PT, R56, R59, 0x2, 0x1f ;  /* 0x0c401f003b387f89 */ /* 0x000e6200000e0000 */
[----:B------:R-:W-:Y:S02]  /*1370*/  FMUL R16, R33, R16 ;  /* 0x0000001021107220 */ /* 0x000fe40000400000 */
[----:B------:R-:W-:Y:S02]  /*1380*/  FMUL R18, R35, R18 ;  /* 0x0000001223127220 */ /* 0x000fe40000400000 */
[----:B------:R-:W-:Y:S02]  /*1390*/  FMUL R17, R33, R17 ;  /* 0x0000001121117220 */ /* 0x000fe40000400000 */
[----:B------:R-:W-:-:S02]  /*13a0*/  FMUL R19, R35, R19 ;  /* 0x0000001323137220 */ /* 0x000fc40000400000 */
[----:B0-----:R-:W-:Y:S02]  /*13b0*/  FADD R58, R61, R58 ;  /* 0x0000003a3d3a7221 */ /* 0x001fe40000000000 */
[----:B-1----:R-:W-:-:S03]  /*13c0*/  FADD R56, R59, R56 ;  /* 0x000000383b387221 */ /* 0x002fc60000000000 */
[----:B------:R-:W-:Y:S02]  /*13d0*/  HMMA.16816.F32.BF16 R16, R28, R20, R16 ;  /* 0x000000141c10723c */ /* 0x000fe40000041810 */
[----:B------:R-:W0:Y:S05]  /*13e0*/  SHFL.BFLY PT, R21, R56, 0x1, 0x1f ;  /* 0x0c201f0038157f89 */ /* 0x000e2a00000e0000 */
[----:B------:R-:W-:Y:S02]  /*13f0*/  F2FP.BF16.PACK_AB R28, R37, R24 ;  /* 0x00000018251c723e */ /* 0x000fe400000010ff */
[----:B------:R-:W1:Y:S01]  /*1400*/  SHFL.BFLY PT, R37, R58, 0x1, 0x1f ;  /* 0x0c201f003a257f89 */ /* 0x000e6200000e0000 */
[----:B------:R-:W-:-:S04]  /*1410*/  IADD3 R5, R5, 0x20, RZ ;  /* 0x0000002005057810 */ /* 0x000fc80007ffe0ff */
[----:B------:R-:W-:Y:S02]  /*1420*/  ISETP.GE.AND P0, PT, R5, c[0x0][0x1d0], PT ;  /* 0x0000740005007a0c */ /* 0x000fe40003f06270 */
[----:B------:R-:W-:Y:S02]  /*1430*/  F2FP.BF16.PACK_AB R30, R36, R25 ;  /* 0x00000019241e723e */ /* 0x000fe400000010ff */
[----:B------:R-:W-:Y:S02]  /*1440*/  F2FP.BF16.PACK_AB R29, R39, R38 ;  /* 0x00000026271d723e */ /* 0x000fe400000010ff */
[----:B------:R-:W-:Y:S02]  /*1450*/  F2FP.BF16.PACK_AB R31, R57, R34 ;  /* 0x00000022391f723e */ /* 0x000fe400000010ff */
[----:B------:R-:W-:Y:S01]  /*1460*/  MOV R20, 0x20 ;  /* 0x0000002000147802 */ /* 0x000fe20000000f00 */
[----:B------:R-:W-:-:S04]  /*1470*/  IMAD.MOV.U32 R57, RZ, RZ, R32 ;  /* 0x000000ffff397224 */ /* 0x000fc800078e0020 */
[----:B------:R-:W-:Y:S01]  /*1480*/  HMMA.16816.F32.BF16 R12, R28, R26, R12 ;  /* 0x0000001a1c0c723c */ /* 0x000fe2000004180c */
[----:B0-----:R-:W-:Y:S01]  /*1490*/  FADD R21, R56, R21 ;  /* 0x0000001538157221 */ /* 0x001fe20000000000 */
[----:B------:R-:W-:Y:S01]  /*14a0*/  MOV R56, R47 ;  /* 0x0000002f00387202 */ /* 0x000fe20000000f00 */
[----:B-1----:R-:W-:-:S05]  /*14b0*/  FADD R37, R58, R37 ;  /* 0x000000253a257221 */ /* 0x002fca0000000000 */
[----:B------:R-:W-:Y:S01]  /*14c0*/  HMMA.16816.F32.BF16 R16, R28, R22, R16 ;  /* 0x000000161c10723c */ /* 0x000fe20000041810 */
[C---:B------:R-:W-:Y:S02]  /*14d0*/  IMAD R3, R20.reuse, c[0x0][0x1b4], R3 ;  /* 0x00006d0014037a24 */ /* 0x040fe400078e0203 */
[----:B------:R-:W-:Y:S02]  /*14e0*/  IMAD R9, R20, c[0x0][0x1a4], R9 ;  /* 0x0000690014097a24 */ /* 0x000fe400078e0209 */
[----:B------:R-:W-:Y:S02]  /*14f0*/  FFMA R6, R33, R6, R37 ;  /* 0x0000000621067223 */ /* 0x000fe40000000025 */
[----:B------:R-:W-:Y:S01]  /*1500*/  FFMA R10, R35, R10, R21 ;  /* 0x0000000a230a7223 */ /* 0x000fe20000000015 */
[----:B------:R-:W-:Y:S05]  /*1510*/  @!P0 BRA `(.L_x_1) ;  /* 0xfffff49000008947 */ /* 0x000fea000383ffff */
.L_x_0:
[----:B------:R-:W-:-:S02]  /*1520*/  NOP ;  /* 0x0000000000007918 */ /* 0x000fc40000000000 */
[----:B------:R-:W-:Y:S01]  /*1530*/  IMAD.MOV.U32 R28, RZ, RZ, R6 ;  /* 0x000000ffff1c7224 */ /* 0x000fe200078e0006 */
[----:B------:R-:W-:Y:S01]  /*1540*/  MOV R8, R13 ;  /* 0x0000000d00087202 */ /* 0x000fe20000000f00 */
[----:B------:R-:W-:Y:S01]  /*1550*/  IMAD R7, R2, c[0x0][0x1c0], RZ ;  /* 0x0000700002077a24 */ /* 0x000fe200078e02ff */
[----:B------:R-:W-:Y:S01]  /*1560*/  SHF.R.S32.HI R6, RZ, 0x5, R0 ;  /* 0x00000005ff067819 */ /* 0x000fe20000011400 */
[----:B------:R-:W-:Y:S01]  /*1570*/  IMAD R13, R46, c[0x0][0x1c4], RZ ;  /* 0x000071002e0d7a24 */ /* 0x000fe200078e02ff */
[C---:B------:R-:W-:Y:S01]  /*1580*/  FSETP.GEU.AND P4, PT, R28.reuse, 1.175494350822287508e-38, PT ;  /* 0x008000001c00780b */ /* 0x040fe20003f8e000 */
[----:B------:R-:W-:Y:S01]  /*1590*/  FMUL R3, R28, 8388608 ;  /* 0x4b0000001c037820 */ /* 0x000fe20000400000 */
[----:B------:R-:W-:Y:S01]  /*15a0*/  SHF.L.U32 R43, R43, 0x2, RZ ;  /* 0x000000022b2b7819 */ /* 0x000fe200000006ff */
[C---:B------:R-:W-:Y:S01]  /*15b0*/  IMAD.SHL.U32 R4, R13.reuse, 0x2, RZ ;  /* 0x000000020d047824 */ /* 0x040fe200078e00ff */
[----:B------:R-:W-:Y:S01]  /*15c0*/  SGXT R6, R6, 0x1 ;  /* 0x000000010606781a */ /* 0x000fe20000000200 */
[----:B------:R-:W-:Y:S01]  /*15d0*/  IMAD.HI R24, R13, 0x2, RZ ;  /* 0x000000020d187827 */ /* 0x000fe200078e02ff */
[C---:B------:R-:W-:Y:S01]  /*15e0*/  SHF.L.U32 R5, R7.reuse, 0x1, RZ ;  /* 0x0000000107057819 */ /* 0x040fe200000006ff */
[----:B------:R-:W-:Y:S01]  /*15f0*/  BAR.SYNC.DEFER_BLOCKING 0x0 ;  /* 0x0000000000007b1d */ /* 0x000fe20000010000 */
[----:B------:R-:W-:Y:S01]  /*1600*/  MOV R29, R10 ;  /* 0x0000000a001d7202 */ /* 0x000fe20000000f00 */
[----:B------:R-:W-:Y:S01]  /*1610*/  IMAD.HI R7, R7, 0x2, RZ ;  /* 0x0000000207077827 */ /* 0x000fe200078e02ff */
[----:B------:R-:W-:-:S02]  /*1620*/  FSEL R3, R3, R28, !P4 ;  /* 0x0000001c03037208 */ /* 0x000fc40006000000 */
[----:B------:R-:W-:Y:S01]  /*1630*/  LOP3.LUT R43, R43, 0x408, R6, 0x78, !PT ;  /* 0x000004082b2b7812 */ /* 0x000fe200078e7806 */
[----:B------:R-:W-:Y:S01]  /*1640*/  IMAD R45, R45, c[0x0][0x1c8], RZ ;  /* 0x000072002d2d7a24 */ /* 0x000fe200078e02ff */
[----:B------:R-:W-:Y:S01]  /*1650*/  IADD3 R5, P5, P6, R4, c[0x0][0x178], R5 ;  /* 0x00005e0004057a10 */ /* 0x000fe20007ebe005 */
[----:B------:R-:W-:Y:S01]  /*1660*/  FMUL R4, R29, 8388608 ;  /* 0x4b0000001d047820 */ /* 0x000fe20000400000 */
[----:B------:R-:W-:Y:S01]  /*1670*/  IADD3 R6, R3, -0x3f3504f3, RZ ;  /* 0xc0cafb0d03067810 */ /* 0x000fe20007ffe0ff */
[----:B------:R-:W-:Y:S01]  /*1680*/  IMAD.MOV.U32 R30, RZ, RZ, c[0x0][0x1c8] ;  /* 0x00007200ff1e7624 */ /* 0x000fe200078e00ff */
[----:B------:R-:W-:Y:S02]  /*1690*/  FSETP.GEU.AND P3, PT, R29, 1.175494350822287508e-38, PT ;  /* 0x008000001d00780b */ /* 0x000fe40003f6e000 */
[----:B------:R-:W-:Y:S02]  /*16a0*/  SHF.L.U32 R9, R0, 0x2, RZ ;  /* 0x0000000200097819 */ /* 0x000fe400000006ff */
[----:B------:R-:W-:-:S02]  /*16b0*/  LOP3.LUT R20, R6, 0xff800000, RZ, 0xc0, !PT ;  /* 0xff80000006147812 */ /* 0x000fc400078ec0ff */
[----:B------:R-:W-:Y:S02]  /*16c0*/  FSEL R4, R4, R29, !P3 ;  /* 0x0000001d04047208 */ /* 0x000fe40005800000 */
[----:B------:R-:W-:Y:S01]  /*16d0*/  LOP3.LUT R6, R0, 0x40, RZ, 0xc0, !PT ;  /* 0x0000004000067812 */ /* 0x000fe200078ec0ff */
[----:B------:R-:W0:Y:S01]  /*16e0*/  I2F R10, R20 ;  /* 0x00000014000a7306 */ /* 0x000e220000201400 */
[----:B------:R-:W-:Y:S02]  /*16f0*/  LOP3.LUT R21, R9, 0xc0, RZ, 0xc0, !PT ;  /* 0x000000c009157812 */ /* 0x000fe400078ec0ff */
[----:B------:R-:W-:Y:S01]  /*1700*/  MOV R26, R17 ;  /* 0x00000011001a7202 */ /* 0x000fe20000000f00 */
[----:B------:R-:W-:Y:S01]  /*1710*/  IMAD R43, R6, 0x2, R43 ;  /* 0x00000002062b7824 */ /* 0x000fe200078e022b */
[----:B------:R-:W-:Y:S02]  /*1720*/  IADD3 R9, R4, -0x3f3504f3, RZ ;  /* 0xc0cafb0d04097810 */ /* 0x000fe40007ffe0ff */
[----:B------:R-:W-:-:S02]  /*1730*/  LOP3.LUT R17, R0, 0x18, RZ, 0xc0, !PT ;  /* 0x0000001800117812 */ /* 0x000fc400078ec0ff */
[----:B------:R-:W-:Y:S02]  /*1740*/  ISETP.NE.U32.AND P0, PT, R6, RZ, PT ;  /* 0x000000ff0600720c */ /* 0x000fe40003f05070 */
[----:B------:R-:W-:Y:S01]  /*1750*/  IADD3.X R6, R24, c[0x0][0x17c], R7, P5, P6 ;  /* 0x00005f0018067a10 */ /* 0x000fe20002fec407 */
[----:B------:R-:W-:Y:S01]  /*1760*/  IMAD R23, R17, 0x4, R40 ;  /* 0x0000000411177824 */ /* 0x000fe200078e0228 */
[----:B------:R-:W-:Y:S01]  /*1770*/  FSETP.GT.AND P1, PT, |R28|, 8.50705917302346158658e+37, PT ;  /* 0x7e8000001c00780b */ /* 0x000fe20003f24200 */
[----:B------:R-:W-:Y:S01]  /*1780*/  IMAD.MOV.U32 R24, RZ, RZ, 0x3dc6b27f ;  /* 0x3dc6b27fff187424 */ /* 0x000fe200078e00ff */
[----:B------:R-:W-:Y:S02]  /*1790*/  FSEL R7, RZ, -23, P4 ;  /* 0xc1b80000ff077808 */ /* 0x000fe40002000000 */
[----:B------:R-:W-:Y:S02]  /*17a0*/  LOP3.LUT R9, R9, 0xff800000, RZ, 0xc0, !PT ;  /* 0xff80000009097812 */ /* 0x000fe400078ec0ff */
[----:B------:R-:W-:Y:S01]  /*17b0*/  FSETP.GT.AND P4, PT, |R29|, 8.50705917302346158658e+37, PT ;  /* 0x7e8000001d00780b */ /* 0x000fe20003f84200 */
[----:B0-----:R-:W-:Y:S01]  /*17c0*/  FFMA.FTZ R7, R10, 1.1920928955078125e-07, R7 ;  /* 0x340000000a077823 */ /* 0x001fe20000010007 */
[----:B------:R-:W-:Y:S01]  /*17d0*/  SHF.R.U32.HI R13, RZ, 0x1, R17 ;  /* 0x00000001ff0d7819 */ /* 0x000fe20000011611 */
[----:B------:R-:W0:Y:S01]  /*17e0*/  I2F R22, R9 ;  /* 0x0000000900167306 */ /* 0x000e220000201400 */
[----:B------:R-:W-:-:S02]  /*17f0*/  FSETP.GEU.AND P2, PT, |R28|, 1.175494350822287508e-38, PT ;  /* 0x008000001c00780b */ /* 0x000fc40003f4e200 */
[----:B------:R-:W-:Y:S01]  /*1800*/  FSEL R17, RZ, -23, P3 ;  /* 0xc1b80000ff117808 */ /* 0x000fe20001800000 */
[----:B------:R-:W-:Y:S01]  /*1810*/  @P1 FMUL R28, R28, 0.25 ;  /* 0x3e8000001c1c1820 */ /* 0x000fe20000400000 */
[----:B------:R-:W-:Y:S01]  /*1820*/  FSETP.GEU.AND P3, PT, |R29|, 1.175494350822287508e-38, PT ;  /* 0x008000001d00780b */ /* 0x000fe20003f6e200 */
[----:B------:R-:W-:Y:S01]  /*1830*/  @P1 FMUL R26, R26, 0.25 ;  /* 0x3e8000001a1a1820 */ /* 0x000fe20000400000 */
[----:B------:R-:W-:Y:S01]  /*1840*/  SHF.R.U32.HI R0, RZ, 0x1, R0 ;  /* 0x00000001ff007819 */ /* 0x000fe20000011600 */
[----:B------:R-:W-:Y:S01]  /*1850*/  @P1 FMUL R16, R16, 0.25 ;  /* 0x3e80000010101820 */ /* 0x000fe20000400000 */
[----:B------:R-:W-:Y:S01]  /*1860*/  IADD3 R20, R3, -R20, RZ ;  /* 0x8000001403147210 */ /* 0x000fe20007ffe0ff */
[----:B------:R-:W-:Y:S01]  /*1870*/  @P4 FMUL R29, R29, 0.25 ;  /* 0x3e8000001d1d4820 */ /* 0x000fe20000400000 */
[----:B------:R-:W-:Y:S01]  /*1880*/  LEA R21, R40, R21, 0x3 ;  /* 0x0000001528157211 */ /* 0x000fe200078e18ff */
[----:B------:R-:W-:Y:S01]  /*1890*/  @P1 FMUL R8, R8, 0.25 ;  /* 0x3e80000008081820 */ /* 0x000fe20000400000 */
[----:B------:R-:W-:Y:S01]  /*18a0*/  LOP3.LUT R0, R0, 0x4, RZ, 0xc0, !PT ;  /* 0x0000000400007812 */ /* 0x000fe200078ec0ff */
[----:B------:R-:W-:Y:S01]  /*18b0*/  @!P2 FMUL R28, R28, 16777216 ;  /* 0x4b8000001c1ca820 */ /* 0x000fe20000400000 */
[----:B------:R-:W-:Y:S01]  /*18c0*/  LEA R44, R23, R44, 0x2 ;  /* 0x0000002c172c7211 */ /* 0x000fe200078e10ff */
[----:B------:R-:W-:Y:S01]  /*18d0*/  FADD R20, R20, -1 ;  /* 0xbf80000014147421 */ /* 0x000fe20000000000 */
[----:B------:R-:W-:Y:S01]  /*18e0*/  IADD3 R0, R0, R21, RZ ;  /* 0x0000001500007210 */ /* 0x000fe20007ffe0ff */
[----:B------:R-:W-:Y:S01]  /*18f0*/  @!P3 FMUL R29, R29, 16777216 ;  /* 0x4b8000001d1db820 */ /* 0x000fe20000400000 */
[----:B------:R-:W1:Y:S01]  /*1900*/  MUFU.RCP R23, R28 ;  /* 0x0000001c00177308 */ /* 0x000e620000001000 */
[----:B0-----:R-:W-:Y:S01]  /*1910*/  FFMA.FTZ R10, R22, 1.1920928955078125e-07, R17 ;  /* 0x34000000160a7823 */ /* 0x001fe20000010011 */
[----:B------:R-:W-:Y:S01]  /*1920*/  IADD3 R9, R4, -R9, RZ ;  /* 0x8000000904097210 */ /* 0x000fe20007ffe0ff */
[----:B------:R-:W-:Y:S01]  /*1930*/  FFMA.FTZ R17, R20, R24, -0.16845393180847167969 ;  /* 0xbe2c7f3014117423 */ /* 0x000fe20000010018 */
[----:B------:R-:W-:Y:S01]  /*1940*/  LEA R13, R44, R13, 0x2 ;  /* 0x0000000d2c0d7211 */ /* 0x000fe200078e10ff */
[----:B------:R-:W-:Y:S01]  /*1950*/  @P1 FMUL R12, R12, 0.25 ;  /* 0x3e8000000c0c1820 */ /* 0x000fe20000400000 */
[----:B------:R-:W-:Y:S01]  /*1960*/  ISETP.GE.U32.AND P1, PT, R4, 0x7f800000, PT ;  /* 0x7f8000000400780c */ /* 0x000fe20003f26070 */
[C---:B------:R-:W-:Y:S01]  /*1970*/  FFMA.FTZ R17, R20.reuse, R17, 0.1716887056827545166 ;  /* 0x3e2fcf2a14117423 */ /* 0x040fe20000010011 */
[----:B------:R-:W0:Y:S01]  /*1980*/  MUFU.RCP R21, R29 ;  /* 0x0000001d00157308 */ /* 0x000e220000001000 */
[----:B------:R-:W-:Y:S01]  /*1990*/  @P4 FMUL R19, R19, 0.25 ;  /* 0x3e80000013134820 */ /* 0x000fe20000400000 */
[----:B------:R-:W-:Y:S01]  /*19a0*/  LOP3.LUT R11, R11, 0xf8, RZ, 0xc0, !PT ;  /* 0x000000f80b0b7812 */ /* 0x000fe200078ec0ff */
[----:B------:R-:W-:-:S02]  /*19b0*/  FFMA.FTZ R17, R20, R17, -0.17900948226451873779 ;  /* 0xbe374e4314117423 */ /* 0x000fc40000010011 */
[----:B------:R-:W-:Y:S02]  /*19c0*/  @P4 FMUL R18, R18, 0.25 ;  /* 0x3e80000012124820 */ /* 0x000fe40000400000 */
[----:B------:R-:W-:Y:S02]  /*19d0*/  @P4 FMUL R15, R15, 0.25 ;  /* 0x3e8000000f0f4820 */ /* 0x000fe40000400000 */
[----:B------:R-:W-:Y:S02]  /*19e0*/  @P4 FMUL R14, R14, 0.25 ;  /* 0x3e8000000e0e4820 */ /* 0x000fe40000400000 */
[----:B------:R-:W-:Y:S02]  /*19f0*/  @!P2 FMUL R26, R26, 16777216 ;  /* 0x4b8000001a1aa820 */ /* 0x000fe40000400000 */
[----:B------:R-:W-:Y:S02]  /*1a00*/  @!P2 FMUL R16, R16, 16777216 ;  /* 0x4b8000001010a820 */ /* 0x000fe40000400000 */
[----:B------:R-:W-:-:S02]  /*1a10*/  @!P2 FMUL R8, R8, 16777216 ;  /* 0x4b8000000808a820 */ /* 0x000fc40000400000 */
[----:B------:R-:W-:Y:S01]  /*1a20*/  @!P2 FMUL R12, R12, 16777216 ;  /* 0x4b8000000c0ca820 */ /* 0x000fe20000400000 */
[----:B------:R-:W-:Y:S01]  /*1a30*/  ISETP.GE.U32.AND P2, PT, R3, 0x7f800000, PT ;  /* 0x7f8000000300780c */ /* 0x000fe20003f46070 */
[----:B------:R-:W-:Y:S02]  /*1a40*/  FFMA.FTZ R17, R20, R17, 0.20512372255325317383 ;  /* 0x3e520bf414117423 */ /* 0x000fe40000010011 */
[----:B------:R-:W-:Y:S02]  /*1a50*/  @!P3 FMUL R19, R19, 16777216 ;  /* 0x4b8000001313b820 */ /* 0x000fe40000400000 */
[----:B------:R-:W-:Y:S02]  /*1a60*/  @!P3 FMUL R18, R18, 16777216 ;  /* 0x4b8000001212b820 */ /* 0x000fe40000400000 */
[----:B------:R-:W-:Y:S02]  /*1a70*/  @!P3 FMUL R15, R15, 16777216 ;  /* 0x4b8000000f0fb820 */ /* 0x000fe40000400000 */
[----:B------:R-:W-:-:S02]  /*1a80*/  @!P3 FMUL R14, R14, 16777216 ;  /* 0x4b8000000e0eb820 */ /* 0x000fc40000400000 */
[C---:B-1----:R-:W-:Y:S02]  /*1a90*/  FMUL R22, R23.reuse, R26 ;  /* 0x0000001a17167220 */ /* 0x042fe40000400000 */
[C---:B------:R-:W-:Y:S02]  /*1aa0*/  FMUL R16, R23.reuse, R16 ;  /* 0x0000001017107220 */ /* 0x040fe40000400000 */
[C---:B------:R-:W-:Y:S02]  /*1ab0*/  FMUL R25, R23.reuse, R8 ;  /* 0x0000000817197220 */ /* 0x040fe40000400000 */
[----:B------:R-:W-:Y:S02]  /*1ac0*/  FMUL R27, R23, R12 ;  /* 0x0000000c171b7220 */ /* 0x000fe40000400000 */
[----:B------:R-:W-:Y:S01]  /*1ad0*/  FFMA.FTZ R17, R20, R17, -0.24046532809734344482 ;  /* 0xbe763c8b14117423 */ /* 0x000fe20000010011 */
[----:B------:R-:W-:Y:S01]  /*1ae0*/  F2FP.BF16.PACK_AB R22, R22, R25 ;  /* 0x000000191616723e */ /* 0x000fe200000010ff */
[C---:B0-----:R-:W-:Y:S01]  /*1af0*/  FMUL R19, R21.reuse, R19 ;  /* 0x0000001315137220 */ /* 0x041fe20000400000 */
[----:B------:R-:W-:Y:S01]  /*1b00*/  F2FP.BF16.PACK_AB R16, R16, R27 ;  /* 0x0000001b1010723e */ /* 0x000fe200000010ff */
[----:B------:R-:W-:-:S02]  /*1b10*/  FMUL R18, R21, R18 ;  /* 0x0000001215127220 */ /* 0x000fc40000400000 */
[C---:B------:R-:W-:Y:S01]  /*1b20*/  FMUL R23, R21.reuse, R14 ;  /* 0x0000000e15177220 */ /* 0x040fe20000400000 */
[----:B------:R0:W-:Y:S01]  /*1b30*/  STS [R43+0x100], R22 ;  /* 0x000100162b007388 */ /* 0x0001e20000000800 */
[----:B------:R-:W-:Y:S01]  /*1b40*/  FMUL R8, R21, R15 ;  /* 0x0000000f15087220 */ /* 0x000fe20000400000 */
[----:B------:R-:W-:Y:S01]  /*1b50*/  LOP3.LUT R21, R43, 0x4, RZ, 0x3c, !PT ;  /* 0x000000042b157812 */ /* 0x000fe200078e3cff */
[----:B------:R-:W-:Y:S01]  /*1b60*/  FFMA.FTZ R17, R20, R17, 0.28857114911079406738 ;  /* 0x3e93bf9914117423 */ /* 0x000fe20000010011 */
[----:B------:R-:W-:Y:S01]  /*1b70*/  F2FP.BF16.PACK_AB R18, R18, R23 ;  /* 0x000000171212723e */ /* 0x000fe200000010ff */
[----:B------:R-:W-:Y:S01]  /*1b80*/  STS [R43], R16 ;  /* 0x000000102b007388 */ /* 0x000fe20000000800 */
[----:B------:R-:W-:Y:S01]  /*1b90*/  F2FP.BF16.PACK_AB R19, R19, R8 ;  /* 0x000000081313723e */ /* 0x000fe200000010ff */
[----:B------:R-:W-:Y:S01]  /*1ba0*/  FFMA.FTZ R17, R20, R17, -0.36067417263984680176 ;  /* 0xbeb8aa4914117423 */ /* 0x000fe20000010011 */
[----:B------:R-:W-:Y:S01]  /*1bb0*/  LEA R15, R30, R45, 0x1 ;  /* 0x0000002d1e0f7211 */ /* 0x000fe200078e08ff */
[----:B------:R1:W-:Y:S01]  /*1bc0*/  STS [R21+0x200], R18 ;  /* 0x0002001215007388 */ /* 0x0003e20000000800 */
[----:B------:R-:W-:Y:S01]  /*1bd0*/  FADD R27, R9, -1 ;  /* 0xbf800000091b7421 */ /* 0x000fe20000000000 */
[----:B0-----:R-:W-:Y:S01]  /*1be0*/  LOP3.LUT R22, R13, 0x8, RZ, 0x3c, !PT ;  /* 0x000000080d167812 */ /* 0x001fe200078e3cff */
[C---:B------:R-:W-:Y:S01]  /*1bf0*/  FFMA.FTZ R17, R20.reuse, R17, 0.48089820146560668945 ;  /* 0x3ef6384a14117423 */ /* 0x040fe20000010011 */
[----:B------:R0:W-:Y:S01]  /*1c00*/  STS [R21+0x300], R19 ;  /* 0x0003001315007388 */ /* 0x0001e20000000800 */
[----:B------:R-:W-:Y:S01]  /*1c10*/  FFMA.FTZ R8, R27, R24, -0.16845393180847167969 ;  /* 0xbe2c7f301b087423 */ /* 0x000fe20000010018 */
[----:B------:R-:W-:Y:S01]  /*1c20*/  LOP3.LUT R24, R13, 0xc, RZ, 0x3c, !PT ;  /* 0x0000000c0d187812 */ /* 0x000fe200078e3cff */
[C---:B------:R-:W-:Y:S01]  /*1c30*/  FFMA.FTZ R17, R20.reuse, R17, -0.72134751081466674805 ;  /* 0xbf38aa3b14117423 */ /* 0x040fe20000010011 */
[----:B------:R-:W-:Y:S01]  /*1c40*/  BAR.SYNC.DEFER_BLOCKING 0x0 ;  /* 0x0000000000007b1d */ /* 0x000fe20000010000 */
[----:B------:R-:W-:Y:S01]  /*1c50*/  FFMA.FTZ R12, R27, R8, 0.1716887056827545166 ;  /* 0x3e2fcf2a1b0c7423 */ /* 0x000fe20000010008 */
[----:B-1----:R-:W-:Y:S01]  /*1c60*/  LOP3.LUT R18, R13, 0x4, RZ, 0x3c, !PT ;  /* 0x000000040d127812 */ /* 0x002fe200078e3cff */
[C---:B------:R-:W-:Y:S01]  /*1c70*/  FMUL R17, R20.reuse, R17 ;  /* 0x0000001114117220 */ /* 0x040fe20000400000 */
[-C--:B------:R-:W-:Y:S01]  /*1c80*/  LEA R8, P3, R45, R5.reuse, 0x1 ;  /* 0x000000052d087211 */ /* 0x080fe200078608ff */
[----:B------:R-:W-:Y:S01]  /*1c90*/  FFMA.FTZ R14, R27, R12, -0.17900948226451873779 ;  /* 0xbe374e431b0e7423 */ /* 0x000fe2000001000c */
[----:B------:R-:W-:Y:S01]  /*1ca0*/  LEA R12, P4, R15, R5, 0x1 ;  /* 0x000000050f0c7211 */ /* 0x000fe200078808ff */
[----:B------:R-:W-:Y:S01]  /*1cb0*/  FMUL R17, R20, R17 ;  /* 0x0000001114117220 */ /* 0x000fe20000400000 */
[----:B------:R-:W-:Y:S01]  /*1cc0*/  LEA.HI.X.SX32 R9, R45, R6, 0x1, P3 ;  /* 0x000000062d097211 */ /* 0x000fe200018f0eff */
[----:B------:R-:W-:-:S02]  /*1cd0*/  FFMA.FTZ R14, R27, R14, 0.20512372255325317383 ;  /* 0x3e520bf41b0e7423 */ /* 0x000fc4000001000e */
[----:B------:R-:W-:Y:S01]  /*1ce0*/  FFMA.FTZ R26, R20, 1.4426950216293334961, R17 ;  /* 0x3fb8aa3b141a7823 */ /* 0x000fe20000010011 */
[C---:B------:R-:W-:Y:S01]  /*1cf0*/  LEA R17, R30.reuse, R15, 0x1 ;  /* 0x0000000f1e117211 */ /* 0x040fe200078e08ff */
[----:B------:R-:W-:Y:S02]  /*1d00*/  FFMA.FTZ R16, R27, R14, -0.24046532809734344482 ;  /* 0xbe763c8b1b107423 */ /* 0x000fe4000001000e */
[----:B------:R-:W-:Y:S01]  /*1d10*/  FADD R7, R7, R26 ;  /* 0x0000001a07077221 */ /* 0x000fe20000000000 */
[----:B------:R-:W-:Y:S01]  /*1d20*/  LEA R14, P5, R17, R5, 0x1 ;  /* 0x00000005110e7211 */ /* 0x000fe200078a08ff */
[----:B0-----:R-:W-:Y:S02]  /*1d30*/  IMAD R19, R30, 0x2, R17 ;  /* 0x000000021e137824 */ /* 0x001fe400078e0211 */
[----:B------:R-:W-:-:S03]  /*1d40*/  FFMA.FTZ R16, R27, R16, 0.28857114911079406738 ;  /* 0x3e93bf991b107423 */ /* 0x000fc60000010010 */
[C---:B------:R-:W-:Y:S01]  /*1d50*/  LEA R21, R30.reuse, R19, 0x1 ;  /* 0x000000131e157211 */ /* 0x040fe200078e08ff */
[C---:B------:R-:W-:Y:S01]  /*1d60*/  FFMA.FTZ R16, R27.reuse, R16, -0.36067417263984680176 ;  /* 0xbeb8aa491b107423 */ /* 0x040fe20000010010 */
[----:B------:R0:W1:Y:S02]  /*1d70*/  LDS R31, [R13] ;  /* 0x000000000d1f7984 */ /* 0x0000640000000800 */
[C---:B------:R-:W-:Y:S01]  /*1d80*/  LEA R23, R30.reuse, R21, 0x1 ;  /* 0x000000151e177211 */ /* 0x040fe200078e08ff */
[C---:B------:R-:W-:Y:S01]  /*1d90*/  FFMA.FTZ R20, R27.reuse, R16, 0.48089820146560668945 ;  /* 0x3ef6384a1b147423 */ /* 0x040fe20000010010 */
[----:B------:R2:W3:Y:S03]  /*1da0*/  LDS R33, [R18] ;  /* 0x0000000012217984 */ /* 0x0004e60000000800 */
[----:B------:R-:W-:Y:S01]  /*1db0*/  IMAD R29, R30, 0x2, R23 ;  /* 0x000000021e1d7824 */ /* 0x000fe200078e0217 */
[----:B------:R-:W4:Y:S01]  /*1dc0*/  LDS R35, [R22] ;  /* 0x0000000016237984 */ /* 0x000f220000000800 */
[----:B------:R-:W-:Y:S01]  /*1dd0*/  FFMA.FTZ R20, R27, R20, -0.72134751081466674805 ;  /* 0xbf38aa3b1b147423 */ /* 0x000fe20000010014 */
[----:B0-----:R-:W-:-:S02]  /*1de0*/  LEA.HI.X.SX32 R13, R15, R6, 0x1, P4 ;  /* 0x000000060f0d7211 */ /* 0x001fc400020f0eff */
[----:B------:R0:W5:Y:S01]  /*1df0*/  LDS R37, [R24] ;  /* 0x0000000018257984 */ /* 0x0001620000000800 */
[-C--:B--2---:R-:W-:Y:S01]  /*1e00*/  LEA R18, P3, R19, R5.reuse, 0x1 ;  /* 0x0000000513127211 */ /* 0x084fe200078608ff */
[----:B------:R-:W-:Y:S01]  /*1e10*/  FMUL R28, R27, R20 ;  /* 0x000000141b1c7220 */ /* 0x000fe20000400000 */
[----:B------:R-:W-:Y:S02]  /*1e20*/  LEA R16, P4, R21, R5, 0x1 ;  /* 0x0000000515107211 */ /* 0x000fe400078808ff */
[----:B------:R-:W-:Y:S01]  /*1e30*/  LEA R30, R30, R29, 0x1 ;  /* 0x0000001d1e1e7211 */ /* 0x000fe200078e08ff */
[----:B------:R-:W-:Y:S01]  /*1e40*/  FMUL R28, R27, R28 ;  /* 0x0000001c1b1c7220 */ /* 0x000fe20000400000 */
[-C--:B------:R-:W-:Y:S02]  /*1e50*/  LEA.HI.X.SX32 R15, R17, R6.reuse, 0x1, P5 ;  /* 0x00000006110f7211 */ /* 0x080fe400028f0eff */
[-C--:B------:R-:W-:Y:S01]  /*1e60*/  LEA.HI.X.SX32 R19, R19, R6.reuse, 0x1, P3 ;  /* 0x0000000613137211 */ /* 0x080fe200018f0eff */
[----:B------:R-:W-:Y:S01]  /*1e70*/  FFMA.FTZ R27, R27, 1.4426950216293334961, R28 ;  /* 0x3fb8aa3b1b1b7823 */ /* 0x000fe2000001001c */
[----:B------:R-:W-:-:S02]  /*1e80*/  LEA.HI.X.SX32 R17, R21, R6, 0x1, P4 ;  /* 0x0000000615117211 */ /* 0x000fc400020f0eff */
[-C--:B0-----:R-:W-:Y:S01]  /*1e90*/  LEA R24, P3, R23, R5.reuse, 0x1 ;  /* 0x0000000517187211 */ /* 0x081fe200078608ff */
[----:B------:R-:W-:Y:S01]  /*1ea0*/  FADD R10, R10, R27 ;  /* 0x0000001b0a0a7221 */ /* 0x000fe20000000000 */
[-C--:B------:R-:W-:Y:S02]  /*1eb0*/  LEA R20, P4, R29, R5.reuse, 0x1 ;  /* 0x000000051d147211 */ /* 0x080fe400078808ff */
[----:B------:R-:W-:Y:S01]  /*1ec0*/  LEA R22, P5, R30, R5, 0x1 ;  /* 0x000000051e167211 */ /* 0x000fe200078a08ff */
[----:B------:R-:W-:Y:S01]  /*1ed0*/  @P1 IMAD.MOV.U32 R5, RZ, RZ, 0x7f800000 ;  /* 0x7f800000ff051424 */ /* 0x000fe200078e00ff */
[-C--:B------:R-:W-:Y:S02]  /*1ee0*/  LEA.HI.X.SX32 R25, R23, R6.reuse, 0x1, P3 ;  /* 0x0000000617197211 */ /* 0x080fe400018f0eff */
[-C--:B------:R-:W-:Y:S01]  /*1ef0*/  LEA.HI.X.SX32 R21, R29, R6.reuse, 0x1, P4 ;  /* 0x000000061d157211 */ /* 0x080fe200020f0eff */
[----:B------:R-:W-:Y:S01]  /*1f00*/  @P1 FFMA.FTZ R10, R4, R5, +INF ;  /* 0x7f800000040a1423 */ /* 0x000fe20000010005 */
[----:B------:R-:W-:-:S02]  /*1f10*/  LEA.HI.X.SX32 R23, R30, R6, 0x1, P5 ;  /* 0x000000061e177211 */ /* 0x000fc400028f0eff */
[----:B------:R-:W-:Y:S02]  /*1f20*/  @P2 MOV R6, 0x7f800000 ;  /* 0x7f80000000062802 */ /* 0x000fe40000000f00 */
[C---:B------:R-:W-:Y:S01]  /*1f30*/  FSETP.NEU.AND P3, PT, R3.reuse, RZ, PT ;  /* 0x000000ff0300720b */ /* 0x040fe20003f6d000 */
[----:B-1----:R0:W-:Y:S02]  /*1f40*/  STG.E.U16 [R8.64], R31 ;  /* 0x0000001f08007986 */ /* 0x0021e4000c101504 */
[----:B------:R-:W-:Y:S01]  /*1f50*/  @P2 FFMA.FTZ R7, R3, R6, +INF ;  /* 0x7f80000003072423 */ /* 0x000fe20000010006 */
[----:B------:R-:W-:Y:S01]  /*1f60*/  FSETP.NEU.AND P2, PT, R4, RZ, PT ;  /* 0x000000ff0400720b */ /* 0x000fe20003f4d000 */
[----:B---3--:R1:W-:Y:S01]  /*1f70*/  STG.E.U16 [R12.64], R33 ;  /* 0x000000210c007986 */ /* 0x0083e2000c101504 */
[----:B------:R-:W-:Y:S02]  /*1f80*/  PRMT R6, R31, 0x7632, R6 ;  /* 0x000076321f067816 */ /* 0x000fe40000000006 */
[----:B------:R-:W-:Y:S01]  /*1f90*/  FSEL R3, R10, -INF , P2 ;  /* 0xff8000000a037808 */ /* 0x000fe20001000000 */
[----:B----4-:R1:W-:Y:S01]  /*1fa0*/  STG.E.U16 [R14.64], R35 ;  /* 0x000000230e007986 */ /* 0x0103e2000c101504 */
[----:B------:R-:W-:-:S02]  /*1fb0*/  PRMT R10, R35, 0x7632, R10 ;  /* 0x00007632230a7816 */ /* 0x000fc4000000000a */
[----:B------:R-:W-:Y:S01]  /*1fc0*/  FSEL R4, R7, -INF , P3 ;  /* 0xff80000007047808 */ /* 0x000fe20001800000 */
[----:B------:R-:W-:Y:S01]  /*1fd0*/  FFMA R5, R3, 0.69314718246459960938, R32 ;  /* 0x3f31721803057823 */ /* 0x000fe20000000020 */
[----:B0-----:R-:W-:Y:S01]  /*1fe0*/  PRMT R9, R33, 0x7632, R9 ;  /* 0x0000763221097816 */ /* 0x001fe20000000009 */
[----:B-----5:R1:W-:Y:S01]  /*1ff0*/  STG.E.U16 [R18.64], R37 ;  /* 0x0000002512007986 */ /* 0x0203e2000c101504 */
[----:B------:R-:W-:Y:S01]  /*2000*/  PRMT R3, R37, 0x7632, R3 ;  /* 0x0000763225037816 */ /* 0x000fe20000000003 */
[----:B------:R-:W-:Y:S02]  /*2010*/  FFMA R4, R4, 0.69314718246459960938, R47 ;  /* 0x3f31721804047823 */ /* 0x000fe4000000002f */
[----:B------:R1:W-:Y:S04]  /*2020*/  STG.E.U16 [R16.64], R6 ;  /* 0x0000000610007986 */ /* 0x0003e8000c101504 */
[----:B------:R1:W-:Y:S04]  /*2030*/  STG.E.U16 [R24.64], R9 ;  /* 0x0000000918007986 */ /* 0x0003e8000c101504 */
[----:B------:R1:W-:Y:S04]  /*2040*/  STG.E.U16 [R20.64], R10 ;  /* 0x0000000a14007986 */ /* 0x0003e8000c101504 */
[----:B------:R1:W-:Y:S04]  /*2050*/  STG.E.U16 [R22.64], R3 ;  /* 0x0000000316007986 */ /* 0x0003e8000c101504 */
[----:B------:R-:W-:Y:S06]  /*2060*/  BAR.SYNC.DEFER_BLOCKING 0x0 ;  /* 0x0000000000007b1d */ /* 0x000fec0000010000 */
[----:B------:R1:W-:Y:S04]  /*2070*/  STS.64 [R11], R4 ;  /* 0x000000040b007388 */ /* 0x0003e80000000a00 */
[----:B------:R-:W-:Y:S06]  /*2080*/  BAR.SYNC.DEFER_BLOCKING 0x0 ;  /* 0x0000000000007b1d */ /* 0x000fec0000010000 */
[----:B------:R-:W-:Y:S05]  /*2090*/  @P0 EXIT ;  /* 0x000000000000094d */ /* 0x000fea0003800000 */
[----:B-1----:R-:W0:Y:S01]  /*20a0*/  LDS R7, [R0] ;  /* 0x0000000000077984 */ /* 0x002e220000000800 */
[----:B------:R-:W-:Y:S01]  /*20b0*/  IMAD R2, R2, c[0x0][0x1cc], RZ ;  /* 0x0000730002027a24 */ /* 0x000fe200078e02ff */
[C---:B------:R-:W-:Y:S01]  /*20c0*/  SHF.L.U32 R6, R46.reuse, 0x2, RZ ;  /* 0x000000022e067819 */ /* 0x040fe200000006ff */
[----:B------:R-:W-:-:S03]  /*20d0*/  IMAD.HI R5, R46, 0x4, RZ ;  /* 0x000000042e057827 */ /* 0x000fc600078e02ff */
[C---:B------:R-:W-:Y:S01]  /*20e0*/  SHF.L.U32 R3, R2.reuse, 0x2, RZ ;  /* 0x0000000202037819 */ /* 0x040fe200000006ff */
[----:B------:R-:W-:-:S03]  /*20f0*/  IMAD.HI R4, R2, 0x4, RZ ;  /* 0x0000000402047827 */ /* 0x000fc600078e02ff */
[----:B------:R-:W-:-:S04]  /*2100*/  IADD3 R2, P0, P1, R6, c[0x0][0x180], R3 ;  /* 0x0000600006027a10 */ /* 0x000fc8000791e003 */
[----:B------:R-:W-:-:S05]  /*2110*/  IADD3.X R3, R5, c[0x0][0x184], R4, P0, P1 ;  /* 0x0000610005037a10 */ /* 0x000fca00007e2404 */
[----:B0-----:R-:W-:Y:S01]  /*2120*/  STG.E [R2.64], R7 ;  /* 0x0000000702007986 */ /* 0x001fe2000c101904 */
[----:B------:R-:W-:Y:S05]  /*2130*/  EXIT ;  /* 0x000000000000794d */ /* 0x000fea0003800000 */
.L_x_2:
[----:B------:R-:W-:-:S00]  /*2140*/  BRA `(.L_x_2) ;  /* 0xfffffff000007947 */ /* 0x000fc0000383ffff */
[----:B------:R-:W-:-:S00]  /*2150*/  NOP ;  /* 0x0000000000007918 */ /* 0x000fc00000000000 */
        /* <DEDUP_REMOVED lines=10> */
.L_x_3:


//--------------------- .nv.global.init           --------------------------
	.section	.nv.global.init,"aw",@progbits
.nv.global.init:
	.type		_$_str,@object
	.size		_$_str,(.L_0 - _$_str)
_$_str:
        /*0000*/ 	.byte	0x5f, 0x5f, 0x43, 0x55, 0x44, 0x41, 0x5f, 0x46, 0x54, 0x5a, 0x00
.L_0:


//--------------------- .nv.shared.attn_fwd       --------------------------
	.section	.nv.shared.attn_fwd,"aw",@nobits
	.sectionflags	@""
	.align	16
